	.target	sm_90a

	.elftype	@"ET_EXEC"


//--------------------- .note.nv.tkinfo           --------------------------
	.section	.note.nv.tkinfo,"",@"SHT_NOTE"
	.sectionflags	@"SHF_NOTE_NV_TKINFO"
	.tkinfo
        /*0018*/ 	.word	0x00000002
        /*0030*/ 	.string	""
        /*0030*/ 	.string	"ptxas"
        /*0030*/ 	.string	"Cuda compilation tools, release 13.0, V13.0.88"
        /*0030*/ 	.string	"Build cuda_13.0.r13.0/compiler.36424714_0"
        /*0030*/ 	.string	"-arch sm_90a -m 64 "



//--------------------- .note.nv.cuinfo           --------------------------
	.section	.note.nv.cuinfo,"",@"SHT_NOTE"
	.sectionflags	@"SHF_NOTE_NV_CUINFO"
        /*0018*/ 	.short	0x0002
        /*001a*/ 	.short	0x005a
        /*001c*/ 	.short	0x0082
	.zero		2


//--------------------- .nv.info                  --------------------------
	.section	.nv.info,"",@"SHT_CUDA_INFO"
	.align	4


	//----- nvinfo : EIATTR_REGCOUNT
	.align		4
        /*0000*/ 	.byte	0x04, 0x2f
        /*0002*/ 	.short	(.L_12 - .L_11)
	.align		4
.L_11:
        /*0004*/ 	.word	index@(_ZN7cutlass13device_kernelINS_4gemm6kernel13GemmUniversalIN4cute5tupleIJiiiiEEENS1_10collective13CollectiveMmaINS1_37MainloopSm90TmaGmmaWarpSpecializedFP8ILi11ENS5_IJNS4_1CILi2EEESB_NSA_ILi1EEEEEENS1_32KernelTmaWarpSpecializedPingpongEEENS5_IJNSA_ILi64EEENSA_ILi256EEESG_EEENS_12float_e5m2_tENS5_IJlSC_lEEESJ_SK_NS4_8TiledMMAINS4_8MMA_AtomIJNS4_4SM904GMMA31MMA_64x256x32_F32E5M2E5M2_SS_TNILNSO_7ScaleInE1ELSQ_1EEEEEENS4_6LayoutINS5_IJSC_SC_SC_EEENS5_IJNSA_ILi0EEESV_SV_EEEEENS5_IJNS4_10UnderscoreESY_SY_EEEEENS4_23SM90_TMA_LOAD_MULTICASTENS4_14ComposedLayoutINS4_7SwizzleILi2ELi4ELi3EEENS4_18smem_ptr_flag_bitsILi8EEENST_INS5_IJNSA_ILi8EEESG_EEENS5_IJSG_SC_EEEEEEEvNS4_8identityES11_S1B_vS1C_EENS_8epilogue10collective6detail29Sm90TmaWarpSpecializedAdapterINS1F_15DefaultEpilogueISJ_SK_SK_NS1E_6thread17LinearCombinationISJ_Li1EffLNS1J_9ScaleType4KindE0ELNS_15FloatRoundStyleE2ESJ_EENS1_15EpilogueDefaultEEEEEvvEEEEvNT_6ParamsE)
        /*0008*/ 	.word	0x000000a8


	//----- nvinfo : EIATTR_FRAME_SIZE
	.align		4
.L_12:
        /*000c*/ 	.byte	0x04, 0x11
        /*000e*/ 	.short	(.L_14 - .L_13)
	.align		4
.L_13:
        /*0010*/ 	.word	index@(_ZN7cutlass13device_kernelINS_4gemm6kernel13GemmUniversalIN4cute5tupleIJiiiiEEENS1_10collective13CollectiveMmaINS1_37MainloopSm90TmaGmmaWarpSpecializedFP8ILi11ENS5_IJNS4_1CILi2EEESB_NSA_ILi1EEEEEENS1_32KernelTmaWarpSpecializedPingpongEEENS5_IJNSA_ILi64EEENSA_ILi256EEESG_EEENS_12float_e5m2_tENS5_IJlSC_lEEESJ_SK_NS4_8TiledMMAINS4_8MMA_AtomIJNS4_4SM904GMMA31MMA_64x256x32_F32E5M2E5M2_SS_TNILNSO_7ScaleInE1ELSQ_1EEEEEENS4_6LayoutINS5_IJSC_SC_SC_EEENS5_IJNSA_ILi0EEESV_SV_EEEEENS5_IJNS4_10UnderscoreESY_SY_EEEEENS4_23SM90_TMA_LOAD_MULTICASTENS4_14ComposedLayoutINS4_7SwizzleILi2ELi4ELi3EEENS4_18smem_ptr_flag_bitsILi8EEENST_INS5_IJNSA_ILi8EEESG_EEENS5_IJSG_SC_EEEEEEEvNS4_8identityES11_S1B_vS1C_EENS_8epilogue10collective6detail29Sm90TmaWarpSpecializedAdapterINS1F_15DefaultEpilogueISJ_SK_SK_NS1E_6thread17LinearCombinationISJ_Li1EffLNS1J_9ScaleType4KindE0ELNS_15FloatRoundStyleE2ESJ_EENS1_15EpilogueDefaultEEEEEvvEEEEvNT_6ParamsE)
        /*0014*/ 	.word	0x00000118


	//----- nvinfo : EIATTR_MIN_STACK_SIZE
	.align		4
.L_14:
        /*0018*/ 	.byte	0x04, 0x12
        /*001a*/ 	.short	(.L_16 - .L_15)
	.align		4
.L_15:
        /*001c*/ 	.word	index@(_ZN7cutlass13device_kernelINS_4gemm6kernel13GemmUniversalIN4cute5tupleIJiiiiEEENS1_10collective13CollectiveMmaINS1_37MainloopSm90TmaGmmaWarpSpecializedFP8ILi11ENS5_IJNS4_1CILi2EEESB_NSA_ILi1EEEEEENS1_32KernelTmaWarpSpecializedPingpongEEENS5_IJNSA_ILi64EEENSA_ILi256EEESG_EEENS_12float_e5m2_tENS5_IJlSC_lEEESJ_SK_NS4_8TiledMMAINS4_8MMA_AtomIJNS4_4SM904GMMA31MMA_64x256x32_F32E5M2E5M2_SS_TNILNSO_7ScaleInE1ELSQ_1EEEEEENS4_6LayoutINS5_IJSC_SC_SC_EEENS5_IJNSA_ILi0EEESV_SV_EEEEENS5_IJNS4_10UnderscoreESY_SY_EEEEENS4_23SM90_TMA_LOAD_MULTICASTENS4_14ComposedLayoutINS4_7SwizzleILi2ELi4ELi3EEENS4_18smem_ptr_flag_bitsILi8EEENST_INS5_IJNSA_ILi8EEESG_EEENS5_IJSG_SC_EEEEEEEvNS4_8identityES11_S1B_vS1C_EENS_8epilogue10collective6detail29Sm90TmaWarpSpecializedAdapterINS1F_15DefaultEpilogueISJ_SK_SK_NS1E_6thread17LinearCombinationISJ_Li1EffLNS1J_9ScaleType4KindE0ELNS_15FloatRoundStyleE2ESJ_EENS1_15EpilogueDefaultEEEEEvvEEEEvNT_6ParamsE)
        /*0020*/ 	.word	0x00000118
.L_16:


//--------------------- .nv.compat                --------------------------
	.section	.nv.compat,"",@"SHT_CUDA_COMPAT_INFO"
	.align	4
        /*0000*/ 	.byte	0x02, 0x09, 0x01, 0x00, 0x02, 0x02, 0x04, 0x00, 0x02, 0x05, 0x05, 0x00, 0x03, 0x07, 0x01, 0x01
        /*0010*/ 	.byte	0x02, 0x03, 0x01, 0x00, 0x02, 0x06, 0x01, 0x00, 0x04, 0x0b, 0x08, 0x00, 0x00, 0x00, 0x00, 0x00
        /*0020*/ 	.byte	0x00, 0x00, 0x00, 0x00


//--------------------- .nv.info._ZN7cutlass13device_kernelINS_4gemm6kernel13GemmUniversalIN4cute5tupleIJiiiiEEENS1_10collective13CollectiveMmaINS1_37MainloopSm90TmaGmmaWarpSpecializedFP8ILi11ENS5_IJNS4_1CILi2EEESB_NSA_ILi1EEEEEENS1_32KernelTmaWarpSpecializedPingpongEEENS5_IJNSA_ILi64EEENSA_ILi256EEESG_EEENS_12float_e5m2_tENS5_IJlSC_lEEESJ_SK_NS4_8TiledMMAINS4_8MMA_AtomIJNS4_4SM904GMMA31MMA_64x256x32_F32E5M2E5M2_SS_TNILNSO_7ScaleInE1ELSQ_1EEEEEENS4_6LayoutINS5_IJSC_SC_SC_EEENS5_IJNSA_ILi0EEESV_SV_EEEEENS5_IJNS4_10UnderscoreESY_SY_EEEEENS4_23SM90_TMA_LOAD_MULTICASTENS4_14ComposedLayoutINS4_7SwizzleILi2ELi4ELi3EEENS4_18smem_ptr_flag_bitsILi8EEENST_INS5_IJNSA_ILi8EEESG_EEENS5_IJSG_SC_EEEEEEEvNS4_8identityES11_S1B_vS1C_EENS_8epilogue10collective6detail29Sm90TmaWarpSpecializedAdapterINS1F_15DefaultEpilogueISJ_SK_SK_NS1E_6thread17LinearCombinationISJ_Li1EffLNS1J_9ScaleType4KindE0ELNS_15FloatRoundStyleE2ESJ_EENS1_15EpilogueDefaultEEEEEvvEEEEvNT_6ParamsE --------------------------
	.section	.nv.info._ZN7cutlass13device_kernelINS_4gemm6kernel13GemmUniversalIN4cute5tupleIJiiiiEEENS1_10collective13CollectiveMmaINS1_37MainloopSm90TmaGmmaWarpSpecializedFP8ILi11ENS5_IJNS4_1CILi2EEESB_NSA_ILi1EEEEEENS1_32KernelTmaWarpSpecializedPingpongEEENS5_IJNSA_ILi64EEENSA_ILi256EEESG_EEENS_12float_e5m2_tENS5_IJlSC_lEEESJ_SK_NS4_8TiledMMAINS4_8MMA_AtomIJNS4_4SM904GMMA31MMA_64x256x32_F32E5M2E5M2_SS_TNILNSO_7ScaleInE1ELSQ_1EEEEEENS4_6LayoutINS5_IJSC_SC_SC_EEENS5_IJNSA_ILi0EEESV_SV_EEEEENS5_IJNS4_10UnderscoreESY_SY_EEEEENS4_23SM90_TMA_LOAD_MULTICASTENS4_14ComposedLayoutINS4_7SwizzleILi2ELi4ELi3EEENS4_18smem_ptr_flag_bitsILi8EEENST_INS5_IJNSA_ILi8EEESG_EEENS5_IJSG_SC_EEEEEEEvNS4_8identityES11_S1B_vS1C_EENS_8epilogue10collective6detail29Sm90TmaWarpSpecializedAdapterINS1F_15DefaultEpilogueISJ_SK_SK_NS1E_6thread17LinearCombinationISJ_Li1EffLNS1J_9ScaleType4KindE0ELNS_15FloatRoundStyleE2ESJ_EENS1_15EpilogueDefaultEEEEEvvEEEEvNT_6ParamsE,"",@"SHT_CUDA_INFO"
	.sectionflags	@""
	.align	4


	//----- nvinfo : EIATTR_CUDA_API_VERSION
	.align		4
        /*0000*/ 	.byte	0x04, 0x37
        /*0002*/ 	.short	(.L_18 - .L_17)
.L_17:
        /*0004*/ 	.word	0x00000082


	//----- nvinfo : EIATTR_KPARAM_INFO
	.align		4
.L_18:
        /*0008*/ 	.byte	0x04, 0x17
        /*000a*/ 	.short	(.L_20 - .L_19)
.L_19:
        /*000c*/ 	.word	0x00000000
        /*0010*/ 	.short	0x0000
        /*0012*/ 	.short	0x0070
        /*0014*/ 	.byte	0x00, 0xf0, 0x01, 0x10


	//----- nvinfo : EIATTR_SPARSE_MMA_MASK
	.align		4
.L_20:
        /*0018*/ 	.byte	0x03, 0x50
        /*001a*/ 	.short	0x0000


	//----- nvinfo : EIATTR_MAXREG_COUNT
	.align		4
        /*001c*/ 	.byte	0x03, 0x1b
        /*001e*/ 	.short	0x00a8


	//----- nvinfo : EIATTR_NUM_BARRIERS
	.align		4
        /*0020*/ 	.byte	0x02, 0x4c
        /*0022*/ 	.byte	0x01
	.zero		1


	//----- nvinfo : EIATTR_ANNOTATIONS
	.align		4
        /*0024*/ 	.byte	0x04, 0x55
        /*0026*/ 	.short	(.L_22 - .L_21)


	//   ....[0]....
.L_21:
        /*0028*/ 	.word	0x00000001
        /*002c*/ 	.byte	0x30, 0x08, 0x00, 0x00, 0x01, 0x00, 0x00, 0x00, 0x20, 0x0a, 0x00, 0x00, 0x01, 0x00, 0x00, 0x00
        /* <DEDUP_REMOVED lines=212> */
        /*0d7c*/ 	.byte	0x10, 0x09, 0x01, 0x00


	//----- nvinfo : EIATTR_MERCURY_ISA_VERSION
	.align		4
.L_22:
        /*0d80*/ 	.byte	0x03, 0x5f
        /*0d82*/ 	.short	0x0101


	//----- nvinfo : EIATTR_INT_WARP_WIDE_INSTR_OFFSETS
	.align		4
        /*0d84*/ 	.byte	0x04, 0x31
        /*0d86*/ 	.short	(.L_24 - .L_23)


	//   ....[0]....
.L_23:
        /*0d88*/ 	.word	0x000006b0


	//   ....[1]....
        /*0d8c*/ 	.word	0x00000730


	//   ....[2]....
        /*0d90*/ 	.word	0x00000740


	//   ....[3]....
        /*0d94*/ 	.word	0x00000770


	//   ....[4]....
        /*0d98*/ 	.word	0x000007b0


	//   ....[5]....
        /*0d9c*/ 	.word	0x000007e0


	//   ....[6]....
        /*0da0*/ 	.word	0x000008f0


	//   ....[7]....
        /*0da4*/ 	.word	0x00000910


	//   ....[8]....
        /*0da8*/ 	.word	0x000057b0


	//----- nvinfo : EIATTR_COOP_GROUP_MASK_REGIDS
	.align		4
.L_24:
        /*0dac*/ 	.byte	0x04, 0x29
        /*0dae*/ 	.short	(.L_26 - .L_25)


	//   ....[0]....
.L_25:
        /*0db0*/ 	.word	0xffffffff


	//   ....[1]....
        /*0db4*/ 	.word	0xffffffff


	//   ....[2]....
        /*0db8*/ 	.word	0xffffffff


	//   ....[3]....
        /*0dbc*/ 	.word	0xffffffff


	//   ....[4]....
        /*0dc0*/ 	.word	0xffffffff


	//   ....[5]....
        /*0dc4*/ 	.word	0xffffffff


	//   ....[6]....
        /*0dc8*/ 	.word	0xffffffff


	//----- nvinfo : EIATTR_COOP_GROUP_INSTR_OFFSETS
	.align		4
.L_26:
        /*0dcc*/ 	.byte	0x04, 0x28
        /*0dce*/ 	.short	(.L_28 - .L_27)


	//   ....[0]....
.L_27:
        /*0dd0*/ 	.word	0x00000070


	//   ....[1]....
        /*0dd4*/ 	.word	0x00000090


	//   ....[2]....
        /*0dd8*/ 	.word	0x00000190


	//   ....[3]....
        /*0ddc*/ 	.word	0x000004c0


	//   ....[4]....
        /*0de0*/ 	.word	0x00000500


	//   ....[5]....
        /*0de4*/ 	.word	0x00000600


	//   ....[6]....
        /*0de8*/ 	.word	0x00000ab0


	//----- nvinfo : EIATTR_REG_RECONFIG
	.align		4
.L_28:
        /*0dec*/ 	.byte	0x01, 0x54
	.zero		2


	//----- nvinfo : EIATTR_MBARRIER_INSTR_OFFSETS
	.align		4
        /*0df0*/ 	.byte	0x04, 0x39
        /*0df2*/ 	.short	(.L_30 - .L_29)


	//   ....[0]....
.L_29:
        /*0df4*/ 	.word	0x00000330
        /*0df8*/ 	.word	0x000000ff
        /*0dfc*/ 	.word	0x00000000
        /*0e00*/ 	.short	0x0100
        /*0e02*/ 	.byte	0x07
	.zero		1


	//   ....[1]....
        /*0e04*/ 	.word	0x00000340
        /*0e08*/ 	.word	0x000000ff
        /*0e0c*/ 	.word	0x00000058
        /*0e10*/ 	.short	0x0100
        /*0e12*/ 	.byte	0x07
	.zero		1


	//   ....[2]....
        /*0e14*/ 	.word	0x00000350
        /*0e18*/ 	.word	0x000000ff
        /*0e1c*/ 	.word	0x00000008
        /*0e20*/ 	.short	0x0100
        /*0e22*/ 	.byte	0x07
	.zero		1


	//   ....[3]....
        /*0e24*/ 	.word	0x00000360
        /*0e28*/ 	.word	0x000000ff
        /*0e2c*/ 	.word	0x00000060
        /*0e30*/ 	.short	0x0100
        /*0e32*/ 	.byte	0x07
	.zero		1


	//   ....[4]....
        /*0e34*/ 	.word	0x00000370
        /*0e38*/ 	.word	0x000000ff
        /*0e3c*/ 	.word	0x00000010
        /*0e40*/ 	.short	0x0100
        /*0e42*/ 	.byte	0x07
	.zero		1


	//   ....[5]....
        /*0e44*/ 	.word	0x00000380
        /*0e48*/ 	.word	0x000000ff
        /*0e4c*/ 	.word	0x00000068
        /*0e50*/ 	.short	0x0100
        /*0e52*/ 	.byte	0x07
	.zero		1


	//   ....[6]....
        /*0e54*/ 	.word	0x00000390
        /*0e58*/ 	.word	0x000000ff
        /*0e5c*/ 	.word	0x00000018
        /*0e60*/ 	.short	0x0100
        /*0e62*/ 	.byte	0x07
	.zero		1


	//   ....[7]....
        /*0e64*/ 	.word	0x000003a0
        /*0e68*/ 	.word	0x000000ff
        /*0e6c*/ 	.word	0x00000070
        /*0e70*/ 	.short	0x0100
        /*0e72*/ 	.byte	0x07
	.zero		1


	//   ....[8]....
        /*0e74*/ 	.word	0x000003b0
        /*0e78*/ 	.word	0x000000ff
        /*0e7c*/ 	.word	0x00000020
        /*0e80*/ 	.short	0x0100
        /*0e82*/ 	.byte	0x07
	.zero		1


	//   ....[9]....
        /*0e84*/ 	.word	0x000003c0
        /*0e88*/ 	.word	0x000000ff
        /*0e8c*/ 	.word	0x00000078
        /*0e90*/ 	.short	0x0100
        /*0e92*/ 	.byte	0x07
	.zero		1


	//   ....[10]....
        /*0e94*/ 	.word	0x000003d0
        /*0e98*/ 	.word	0x000000ff
        /*0e9c*/ 	.word	0x00000028
        /*0ea0*/ 	.short	0x0100
        /*0ea2*/ 	.byte	0x07
	.zero		1


	//   ....[11]....
        /*0ea4*/ 	.word	0x000003e0
        /*0ea8*/ 	.word	0x000000ff
        /*0eac*/ 	.word	0x00000080
        /*0eb0*/ 	.short	0x0100
        /*0eb2*/ 	.byte	0x07
	.zero		1


	//   ....[12]....
        /*0eb4*/ 	.word	0x000003f0
        /*0eb8*/ 	.word	0x000000ff
        /*0ebc*/ 	.word	0x00000030
        /*0ec0*/ 	.short	0x0100
        /*0ec2*/ 	.byte	0x07
	.zero		1


	//   ....[13]....
        /*0ec4*/ 	.word	0x00000400
        /*0ec8*/ 	.word	0x000000ff
        /*0ecc*/ 	.word	0x00000088
        /*0ed0*/ 	.short	0x0100
        /*0ed2*/ 	.byte	0x07
	.zero		1


	//   ....[14]....
        /*0ed4*/ 	.word	0x00000410
        /*0ed8*/ 	.word	0x000000ff
        /*0edc*/ 	.word	0x00000038
        /*0ee0*/ 	.short	0x0100
        /*0ee2*/ 	.byte	0x07
	.zero		1


	//   ....[15]....
        /*0ee4*/ 	.word	0x00000420
        /*0ee8*/ 	.word	0x000000ff
        /*0eec*/ 	.word	0x00000090
        /*0ef0*/ 	.short	0x0100
        /*0ef2*/ 	.byte	0x07
	.zero		1


	//   ....[16]....
        /*0ef4*/ 	.word	0x00000430
        /*0ef8*/ 	.word	0x000000ff
        /*0efc*/ 	.word	0x00000040
        /*0f00*/ 	.short	0x0100
        /*0f02*/ 	.byte	0x07
	.zero		1


	//   ....[17]....
        /*0f04*/ 	.word	0x00000440
        /*0f08*/ 	.word	0x000000ff
        /*0f0c*/ 	.word	0x00000098
        /*0f10*/ 	.short	0x0100
        /*0f12*/ 	.byte	0x07
	.zero		1


	//   ....[18]....
        /*0f14*/ 	.word	0x00000450
        /*0f18*/ 	.word	0x000000ff
        /*0f1c*/ 	.word	0x00000048
        /*0f20*/ 	.short	0x0100
        /*0f22*/ 	.byte	0x07
	.zero		1


	//   ....[19]....
        /*0f24*/ 	.word	0x00000460
        /*0f28*/ 	.word	0x000000ff
        /*0f2c*/ 	.word	0x000000a0
        /*0f30*/ 	.short	0x0100
        /*0f32*/ 	.byte	0x07
	.zero		1


	//   ....[20]....
        /*0f34*/ 	.word	0x00000470
        /*0f38*/ 	.word	0x000000ff
        /*0f3c*/ 	.word	0x00000050
        /*0f40*/ 	.short	0x0100
        /*0f42*/ 	.byte	0x07
	.zero		1


	//   ....[21]....
        /*0f44*/ 	.word	0x00000480
        /*0f48*/ 	.word	0x000000ff
        /*0f4c*/ 	.word	0x000000a8
        /*0f50*/ 	.short	0x0100
        /*0f52*/ 	.byte	0x07
	.zero		1


	//   ....[22]....
        /*0f54*/ 	.word	0x00000950
        /*0f58*/ 	.word	0x000000ff
        /*0f5c*/ 	.word	0x000000e0
        /*0f60*/ 	.short	0x0100
        /*0f62*/ 	.byte	0x07
	.zero		1


	//   ....[23]....
        /*0f64*/ 	.word	0x000009f0
        /*0f68*/ 	.word	0x000000ff
        /*0f6c*/ 	.word	0x000000e8
        /*0f70*/ 	.short	0x0100
        /*0f72*/ 	.byte	0x07
	.zero		1


	//   ....[24]....
        /*0f74*/ 	.word	0x00000a30
        /*0f78*/ 	.word	0x000000ff
        /*0f7c*/ 	.word	0x000000c0
        /*0f80*/ 	.short	0x0100
        /*0f82*/ 	.byte	0x0a
	.zero		1


	//   ....[25]....
        /*0f84*/ 	.word	0x00000a40
        /*0f88*/ 	.word	0x000000ff
        /*0f8c*/ 	.word	0x000000c8
        /*0f90*/ 	.short	0x0100
        /*0f92*/ 	.byte	0x0a
	.zero		1


	//   ....[26]....
        /*0f94*/ 	.word	0x00000a50
        /*0f98*/ 	.word	0x000000ff
        /*0f9c*/ 	.word	0x000000d0
        /*0fa0*/ 	.short	0x0100
        /*0fa2*/ 	.byte	0x0a
	.zero		1


	//   ....[27]....
        /*0fa4*/ 	.word	0x00000a60
        /*0fa8*/ 	.word	0x000000ff
        /*0fac*/ 	.word	0x000000d8
        /*0fb0*/ 	.short	0x0100
        /*0fb2*/ 	.byte	0x0a
	.zero		1


	//   ....[28]....
        /*0fb4*/ 	.word	0x00001910
        /*0fb8*/ 	.word	0x000000ff
        /*0fbc*/ 	.word	0xfffffff8
        /*0fc0*/ 	.short	0x010a
        /*0fc2*/ 	.byte	0x11
	.zero		1


	//   ....[29]....
        /*0fc4*/ 	.word	0x000022f0
        /*0fc8*/ 	.word	0x000000ff
        /*0fcc*/ 	.word	0x00000000
        /*0fd0*/ 	.short	0x010a
        /*0fd2*/ 	.byte	0x06
	.zero		1


	//   ....[30]....
        /*0fd4*/ 	.word	0x00002330
        /*0fd8*/ 	.word	0x000000ff
        /*0fdc*/ 	.word	0x00000000
        /*0fe0*/ 	.short	0x010a
        /*0fe2*/ 	.byte	0x06
	.zero		1


	//   ....[31]....
        /*0fe4*/ 	.word	0x00003510
        /*0fe8*/ 	.word	0x000000ff
        /*0fec*/ 	.word	0x00000000
        /*0ff0*/ 	.short	0x010a
        /*0ff2*/ 	.byte	0x09
	.zero		1


	//   ....[32]....
        /*0ff4*/ 	.word	0x00003550
        /*0ff8*/ 	.word	0x000000ff
        /*0ffc*/ 	.word	0x00000000
        /*1000*/ 	.short	0x010a
        /*1002*/ 	.byte	0x09
	.zero		1


	//   ....[33]....
        /*1004*/ 	.word	0x00004610
        /*1008*/ 	.word	0x000000e5
        /*100c*/ 	.word	0x00000000
        /*1010*/ 	.short	0x0101
        /*1012*/ 	.byte	0x3f
	.zero		1


	//   ....[34]....
        /*1014*/ 	.word	0x000056d0
        /*1018*/ 	.word	0x000000e3
        /*101c*/ 	.word	0x00000000
        /*1020*/ 	.short	0x0101
        /*1022*/ 	.byte	0x1d
	.zero		1


	//   ....[35]....
        /*1024*/ 	.word	0x00005860
        /*1028*/ 	.word	0x00000018
        /*102c*/ 	.word	0x00000000
        /*1030*/ 	.short	0x0101
        /*1032*/ 	.byte	0x3f
	.zero		1


	//   ....[36]....
        /*1034*/ 	.word	0x00005920
        /*1038*/ 	.word	0x000000ff
        /*103c*/ 	.word	0x00000008
        /*1040*/ 	.short	0x010a
        /*1042*/ 	.byte	0x11
	.zero		1


	//   ....[37]....
        /*1044*/ 	.word	0x0000eb10
        /*1048*/ 	.word	0x00000003
        /*104c*/ 	.word	0x00000000
        /*1050*/ 	.short	0x0101
        /*1052*/ 	.byte	0x1d
	.zero		1


	//   ....[38]....
        /*1054*/ 	.word	0x0000f630
        /*1058*/ 	.word	0x0000000b
        /*105c*/ 	.word	0x00000058
        /*1060*/ 	.short	0x010a
        /*1062*/ 	.byte	0x3f
	.zero		1


	//   ....[39]....
        /*1064*/ 	.word	0x0000fa20
        /*1068*/ 	.word	0x00000004
        /*106c*/ 	.word	0x000000e8
        /*1070*/ 	.short	0x0101
        /*1072*/ 	.byte	0x3f
	.zero		1


	//   ....[40]....
        /*1074*/ 	.word	0x00010210
        /*1078*/ 	.word	0x00000007
        /*107c*/ 	.word	0x00000000
        /*1080*/ 	.short	0x010a
        /*1082*/ 	.byte	0x3f
	.zero		1


	//   ....[41]....
        /*1084*/ 	.word	0x00010290
        /*1088*/ 	.word	0x00000009
        /*108c*/ 	.word	0x00000000
        /*1090*/ 	.short	0x010a
        /*1092*/ 	.byte	0x3f
	.zero		1


	//   ....[42]....
        /*1094*/ 	.word	0x00010320
        /*1098*/ 	.word	0x00000006
        /*109c*/ 	.word	0x00000000
        /*10a0*/ 	.short	0x010a
        /*10a2*/ 	.byte	0x3f
	.zero		1


	//   ....[43]....
        /*10a4*/ 	.word	0x000103b0
        /*10a8*/ 	.word	0x00000009
        /*10ac*/ 	.word	0x00000000
        /*10b0*/ 	.short	0x010a
        /*10b2*/ 	.byte	0x3f
	.zero		1


	//   ....[44]....
        /*10b4*/ 	.word	0x00010440
        /*10b8*/ 	.word	0x00000006
        /*10bc*/ 	.word	0x00000000
        /*10c0*/ 	.short	0x010a
        /*10c2*/ 	.byte	0x3f
	.zero		1


	//   ....[45]....
        /*10c4*/ 	.word	0x000104d0
        /*10c8*/ 	.word	0x00000009
        /*10cc*/ 	.word	0x00000000
        /*10d0*/ 	.short	0x010a
        /*10d2*/ 	.byte	0x3f
	.zero		1


	//   ....[46]....
        /*10d4*/ 	.word	0x00010560
        /*10d8*/ 	.word	0x00000006
        /*10dc*/ 	.word	0x00000000
        /*10e0*/ 	.short	0x010a
        /*10e2*/ 	.byte	0x3f
	.zero		1


	//   ....[47]....
        /*10e4*/ 	.word	0x000105f0
        /*10e8*/ 	.word	0x00000009
        /*10ec*/ 	.word	0x00000000
        /*10f0*/ 	.short	0x010a
        /*10f2*/ 	.byte	0x3f
	.zero		1


	//   ....[48]....
        /*10f4*/ 	.word	0x00010680
        /*10f8*/ 	.word	0x00000006
        /*10fc*/ 	.word	0x00000000
        /*1100*/ 	.short	0x010a
        /*1102*/ 	.byte	0x3f
	.zero		1


	//   ....[49]....
        /*1104*/ 	.word	0x00010710
        /*1108*/ 	.word	0x00000009
        /*110c*/ 	.word	0x00000000
        /*1110*/ 	.short	0x010a
        /*1112*/ 	.byte	0x3f
	.zero		1


	//   ....[50]....
        /*1114*/ 	.word	0x000107a0
        /*1118*/ 	.word	0x00000003
        /*111c*/ 	.word	0x00000000
        /*1120*/ 	.short	0x010a
        /*1122*/ 	.byte	0x3f
	.zero		1


	//   ....[51]....
        /*1124*/ 	.word	0x00010810
        /*1128*/ 	.word	0x00000003
        /*112c*/ 	.word	0xfffffff8
        /*1130*/ 	.short	0x010a
        /*1132*/ 	.byte	0x3f
	.zero		1


	//   ....[52]....
        /*1134*/ 	.word	0x00010870
        /*1138*/ 	.word	0x00000003
        /*113c*/ 	.word	0x00000000
        /*1140*/ 	.short	0x010a
        /*1142*/ 	.byte	0x3f
	.zero		1


	//   ....[53]....
        /*1144*/ 	.word	0x000108e0
        /*1148*/ 	.word	0x00000000
        /*114c*/ 	.word	0x00000000
        /*1150*/ 	.short	0x010a
        /*1152*/ 	.byte	0x3f
	.zero		1


	//   ....[54]....
        /*1154*/ 	.word	0x00010950
        /*1158*/ 	.word	0x00000019
        /*115c*/ 	.word	0x00000008
        /*1160*/ 	.short	0x010a
        /*1162*/ 	.byte	0x3f
	.zero		1


	//   ....[55]....
        /*1164*/ 	.word	0x00010a20
        /*1168*/ 	.word	0x0000000b
        /*116c*/ 	.word	0x00000058
        /*1170*/ 	.short	0x010a
        /*1172*/ 	.byte	0x3f
	.zero		1


	//   ....[56]....
        /*1174*/ 	.word	0x00010b00
        /*1178*/ 	.word	0x00000007
        /*117c*/ 	.word	0x00000000
        /*1180*/ 	.short	0x010a
        /*1182*/ 	.byte	0x3f
	.zero		1


	//   ....[57]....
        /*1184*/ 	.word	0x00010b50
        /*1188*/ 	.word	0x00000009
        /*118c*/ 	.word	0x00000000
        /*1190*/ 	.short	0x010a
        /*1192*/ 	.byte	0x3f
	.zero		1


	//   ....[58]....
        /*1194*/ 	.word	0x00010ba0
        /*1198*/ 	.word	0x00000006
        /*119c*/ 	.word	0x00000000
        /*11a0*/ 	.short	0x010a
        /*11a2*/ 	.byte	0x3f
	.zero		1


	//   ....[59]....
        /*11a4*/ 	.word	0x00010bf0
        /*11a8*/ 	.word	0x00000009
        /*11ac*/ 	.word	0x00000000
        /*11b0*/ 	.short	0x010a
        /*11b2*/ 	.byte	0x3f
	.zero		1


	//   ....[60]....
        /*11b4*/ 	.word	0x00010c40
        /*11b8*/ 	.word	0x00000006
        /*11bc*/ 	.word	0x00000000
        /*11c0*/ 	.short	0x010a
        /*11c2*/ 	.byte	0x3f
	.zero		1


	//   ....[61]....
        /*11c4*/ 	.word	0x00010c90
        /*11c8*/ 	.word	0x00000009
        /*11cc*/ 	.word	0x00000000
        /*11d0*/ 	.short	0x010a
        /*11d2*/ 	.byte	0x3f
	.zero		1


	//   ....[62]....
        /*11d4*/ 	.word	0x00010ce0
        /*11d8*/ 	.word	0x00000006
        /*11dc*/ 	.word	0x00000000
        /*11e0*/ 	.short	0x010a
        /*11e2*/ 	.byte	0x3f
	.zero		1


	//   ....[63]....
        /*11e4*/ 	.word	0x00010d30
        /*11e8*/ 	.word	0x00000009
        /*11ec*/ 	.word	0x00000000
        /*11f0*/ 	.short	0x010a
        /*11f2*/ 	.byte	0x3f
	.zero		1


	//   ....[64]....
        /*11f4*/ 	.word	0x00010d80
        /*11f8*/ 	.word	0x00000006
        /*11fc*/ 	.word	0x00000000
        /*1200*/ 	.short	0x010a
        /*1202*/ 	.byte	0x3f
	.zero		1


	//   ....[65]....
        /*1204*/ 	.word	0x00010dd0
        /*1208*/ 	.word	0x00000009
        /*120c*/ 	.word	0x00000000
        /*1210*/ 	.short	0x010a
        /*1212*/ 	.byte	0x3f
	.zero		1


	//----- nvinfo : EIATTR_NUM_MBARRIERS
	.align		4
.L_30:
        /*1214*/ 	.byte	0x03, 0x38
        /*1216*/ 	.short	0x001c


	//----- nvinfo : EIATTR_EXIT_INSTR_OFFSETS
	.align		4
        /*1218*/ 	.byte	0x04, 0x1c
        /*121a*/ 	.short	(.L_32 - .L_31)


	//   ....[0]....
.L_31:
        /*121c*/ 	.word	0x00001650


	//   ....[1]....
        /*1220*/ 	.word	0x000016b0


	//   ....[2]....
        /*1224*/ 	.word	0x0000f220


	//   ....[3]....
        /*1228*/ 	.word	0x0000f250


	//   ....[4]....
        /*122c*/ 	.word	0x000107f0


	//----- nvinfo : EIATTR_MAX_THREADS
	.align		4
.L_32:
        /*1230*/ 	.byte	0x04, 0x05
        /*1232*/ 	.short	(.L_34 - .L_33)
.L_33:
        /*1234*/ 	.word	0x00000180
        /*1238*/ 	.word	0x00000001
        /*123c*/ 	.word	0x00000001


	//----- nvinfo : EIATTR_CRS_STACK_SIZE
	.align		4
.L_34:
        /*1240*/ 	.byte	0x04, 0x1e
        /*1242*/ 	.short	(.L_36 - .L_35)
.L_35:
        /*1244*/ 	.word	0x00000000


	//----- nvinfo : EIATTR_CBANK_PARAM_SIZE
	.align		4
.L_36:
        /*1248*/ 	.byte	0x03, 0x19
        /*124a*/ 	.short	0x0470


	//----- nvinfo : EIATTR_PARAM_CBANK
	.align		4
        /*124c*/ 	.byte	0x04, 0x0a
        /*124e*/ 	.short	(.L_38 - .L_37)
	.align		4
.L_37:
        /*1250*/ 	.word	index@(.nv.constant0._ZN7cutlass13device_kernelINS_4gemm6kernel13GemmUniversalIN4cute5tupleIJiiiiEEENS1_10collective13CollectiveMmaINS1_37MainloopSm90TmaGmmaWarpSpecializedFP8ILi11ENS5_IJNS4_1CILi2EEESB_NSA_ILi1EEEEEENS1_32KernelTmaWarpSpecializedPingpongEEENS5_IJNSA_ILi64EEENSA_ILi256EEESG_EEENS_12float_e5m2_tENS5_IJlSC_lEEESJ_SK_NS4_8TiledMMAINS4_8MMA_AtomIJNS4_4SM904GMMA31MMA_64x256x32_F32E5M2E5M2_SS_TNILNSO_7ScaleInE1ELSQ_1EEEEEENS4_6LayoutINS5_IJSC_SC_SC_EEENS5_IJNSA_ILi0EEESV_SV_EEEEENS5_IJNS4_10UnderscoreESY_SY_EEEEENS4_23SM90_TMA_LOAD_MULTICASTENS4_14ComposedLayoutINS4_7SwizzleILi2ELi4ELi3EEENS4_18smem_ptr_flag_bitsILi8EEENST_INS5_IJNSA_ILi8EEESG_EEENS5_IJSG_SC_EEEEEEEvNS4_8identityES11_S1B_vS1C_EENS_8epilogue10collective6detail29Sm90TmaWarpSpecializedAdapterINS1F_15DefaultEpilogueISJ_SK_SK_NS1E_6thread17LinearCombinationISJ_Li1EffLNS1J_9ScaleType4KindE0ELNS_15FloatRoundStyleE2ESJ_EENS1_15EpilogueDefaultEEEEEvvEEEEvNT_6ParamsE)
        /*1254*/ 	.short	0x0210
        /*1256*/ 	.short	0x0470


	//----- nvinfo : EIATTR_SW_WAR
	.align		4
.L_38:
        /*1258*/ 	.byte	0x04, 0x36
        /*125a*/ 	.short	(.L_40 - .L_39)
.L_39:
        /*125c*/ 	.word	0x00000008
.L_40:


//--------------------- .nv.callgraph             --------------------------
	.section	.nv.callgraph,"",@"SHT_CUDA_CALLGRAPH"
	.align	4
	.sectionentsize	8
	.align		4
        /*0000*/ 	.word	0x00000000
	.align		4
        /*0004*/ 	.word	0xffffffff
	.align		4
        /*0008*/ 	.word	0x00000000
	.align		4
        /*000c*/ 	.word	0xfffffffe
	.align		4
        /*0010*/ 	.word	0x00000000
	.align		4
        /*0014*/ 	.word	0xfffffffd
	.align		4
        /*0018*/ 	.word	0x00000000
	.align		4
        /*001c*/ 	.word	0xfffffffc


//--------------------- .nv.constant4             --------------------------
	.section	.nv.constant4,"a",@progbits
	.align	8
	.align		8
.nv.constant4:
        /*0000*/ 	.dword	_ZN39_INTERNAL_04f86c0d_4_k_cu_2f0a0c4d_48744cuda3std3__45__cpo5beginE
	.align		8
        /*0008*/ 	.dword	_ZN39_INTERNAL_04f86c0d_4_k_cu_2f0a0c4d_48744cuda3std3__45__cpo3endE
	.align		8
        /*0010*/ 	.dword	_ZN39_INTERNAL_04f86c0d_4_k_cu_2f0a0c4d_48744cuda3std3__45__cpo6cbeginE
	.align		8
        /*0018*/ 	.dword	_ZN39_INTERNAL_04f86c0d_4_k_cu_2f0a0c4d_48744cuda3std3__45__cpo4cendE
	.align		8
        /*0020*/ 	.dword	_ZN39_INTERNAL_04f86c0d_4_k_cu_2f0a0c4d_48744cuda3std3__441_GLOBAL__N__04f86c0d_4_k_cu_2f0a0c4d_48746ignoreE
	.align		8
        /*0028*/ 	.dword	_ZN39_INTERNAL_04f86c0d_4_k_cu_2f0a0c4d_48744cuda3std3__419piecewise_constructE
	.align		8
        /*0030*/ 	.dword	_ZN39_INTERNAL_04f86c0d_4_k_cu_2f0a0c4d_48744cuda3std3__48in_placeE
	.align		8
        /*0038*/ 	.dword	_ZN39_INTERNAL_04f86c0d_4_k_cu_2f0a0c4d_48744cuda3std6ranges3__45__cpo4swapE
	.align		8
        /*0040*/ 	.dword	_ZN39_INTERNAL_04f86c0d_4_k_cu_2f0a0c4d_48744cuda3std6ranges3__45__cpo9iter_moveE
	.align		8
        /*0048*/ 	.dword	_ZN39_INTERNAL_04f86c0d_4_k_cu_2f0a0c4d_48744cute7productE
	.align		8
        /*0050*/ 	.dword	_ZN39_INTERNAL_04f86c0d_4_k_cu_2f0a0c4d_48744cute1_E


//--------------------- .text._ZN7cutlass13device_kernelINS_4gemm6kernel13GemmUniversalIN4cute5tupleIJiiiiEEENS1_10collective13CollectiveMmaINS1_37MainloopSm90TmaGmmaWarpSpecializedFP8ILi11ENS5_IJNS4_1CILi2EEESB_NSA_ILi1EEEEEENS1_32KernelTmaWarpSpecializedPingpongEEENS5_IJNSA_ILi64EEENSA_ILi256EEESG_EEENS_12float_e5m2_tENS5_IJlSC_lEEESJ_SK_NS4_8TiledMMAINS4_8MMA_AtomIJNS4_4SM904GMMA31MMA_64x256x32_F32E5M2E5M2_SS_TNILNSO_7ScaleInE1ELSQ_1EEEEEENS4_6LayoutINS5_IJSC_SC_SC_EEENS5_IJNSA_ILi0EEESV_SV_EEEEENS5_IJNS4_10UnderscoreESY_SY_EEEEENS4_23SM90_TMA_LOAD_MULTICASTENS4_14ComposedLayoutINS4_7SwizzleILi2ELi4ELi3EEENS4_18smem_ptr_flag_bitsILi8EEENST_INS5_IJNSA_ILi8EEESG_EEENS5_IJSG_SC_EEEEEEEvNS4_8identityES11_S1B_vS1C_EENS_8epilogue10collective6detail29Sm90TmaWarpSpecializedAdapterINS1F_15DefaultEpilogueISJ_SK_SK_NS1E_6thread17LinearCombinationISJ_Li1EffLNS1J_9ScaleType4KindE0ELNS_15FloatRoundStyleE2ESJ_EENS1_15EpilogueDefaultEEEEEvvEEEEvNT_6ParamsE --------------------------
	.section	.text._ZN7cutlass13device_kernelINS_4gemm6kernel13GemmUniversalIN4cute5tupleIJiiiiEEENS1_10collective13CollectiveMmaINS1_37MainloopSm90TmaGmmaWarpSpecializedFP8ILi11ENS5_IJNS4_1CILi2EEESB_NSA_ILi1EEEEEENS1_32KernelTmaWarpSpecializedPingpongEEENS5_IJNSA_ILi64EEENSA_ILi256EEESG_EEENS_12float_e5m2_tENS5_IJlSC_lEEESJ_SK_NS4_8TiledMMAINS4_8MMA_AtomIJNS4_4SM904GMMA31MMA_64x256x32_F32E5M2E5M2_SS_TNILNSO_7ScaleInE1ELSQ_1EEEEEENS4_6LayoutINS5_IJSC_SC_SC_EEENS5_IJNSA_ILi0EEESV_SV_EEEEENS5_IJNS4_10UnderscoreESY_SY_EEEEENS4_23SM90_TMA_LOAD_MULTICASTENS4_14ComposedLayoutINS4_7SwizzleILi2ELi4ELi3EEENS4_18smem_ptr_flag_bitsILi8EEENST_INS5_IJNSA_ILi8EEESG_EEENS5_IJSG_SC_EEEEEEEvNS4_8identityES11_S1B_vS1C_EENS_8epilogue10collective6detail29Sm90TmaWarpSpecializedAdapterINS1F_15DefaultEpilogueISJ_SK_SK_NS1E_6thread17LinearCombinationISJ_Li1EffLNS1J_9ScaleType4KindE0ELNS_15FloatRoundStyleE2ESJ_EENS1_15EpilogueDefaultEEEEEvvEEEEvNT_6ParamsE,"ax",@progbits
	.align	128
.text._ZN7cutlass13device_kernelINS_4gemm6kernel13GemmUniversalIN4cute5tupleIJiiiiEEENS1_10collective13CollectiveMmaINS1_37MainloopSm90TmaGmmaWarpSpecializedFP8ILi11ENS5_IJNS4_1CILi2EEESB_NSA_ILi1EEEEEENS1_32KernelTmaWarpSpecializedPingpongEEENS5_IJNSA_ILi64EEENSA_ILi256EEESG_EEENS_12float_e5m2_tENS5_IJlSC_lEEESJ_SK_NS4_8TiledMMAINS4_8MMA_AtomIJNS4_4SM904GMMA31MMA_64x256x32_F32E5M2E5M2_SS_TNILNSO_7ScaleInE1ELSQ_1EEEEEENS4_6LayoutINS5_IJSC_SC_SC_EEENS5_IJNSA_ILi0EEESV_SV_EEEEENS5_IJNS4_10UnderscoreESY_SY_EEEEENS4_23SM90_TMA_LOAD_MULTICASTENS4_14ComposedLayoutINS4_7SwizzleILi2ELi4ELi3EEENS4_18smem_ptr_flag_bitsILi8EEENST_INS5_IJNSA_ILi8EEESG_EEENS5_IJSG_SC_EEEEEEEvNS4_8identityES11_S1B_vS1C_EENS_8epilogue10collective6detail29Sm90TmaWarpSpecializedAdapterINS1F_15DefaultEpilogueISJ_SK_SK_NS1E_6thread17LinearCombinationISJ_Li1EffLNS1J_9ScaleType4KindE0ELNS_15FloatRoundStyleE2ESJ_EENS1_15EpilogueDefaultEEEEEvvEEEEvNT_6ParamsE:
        .type           _ZN7cutlass13device_kernelINS_4gemm6kernel13GemmUniversalIN4cute5tupleIJiiiiEEENS1_10collective13CollectiveMmaINS1_37MainloopSm90TmaGmmaWarpSpecializedFP8ILi11ENS5_IJNS4_1CILi2EEESB_NSA_ILi1EEEEEENS1_32KernelTmaWarpSpecializedPingpongEEENS5_IJNSA_ILi64EEENSA_ILi256EEESG_EEENS_12float_e5m2_tENS5_IJlSC_lEEESJ_SK_NS4_8TiledMMAINS4_8MMA_AtomIJNS4_4SM904GMMA31MMA_64x256x32_F32E5M2E5M2_SS_TNILNSO_7ScaleInE1ELSQ_1EEEEEENS4_6LayoutINS5_IJSC_SC_SC_EEENS5_IJNSA_ILi0EEESV_SV_EEEEENS5_IJNS4_10UnderscoreESY_SY_EEEEENS4_23SM90_TMA_LOAD_MULTICASTENS4_14ComposedLayoutINS4_7SwizzleILi2ELi4ELi3EEENS4_18smem_ptr_flag_bitsILi8EEENST_INS5_IJNSA_ILi8EEESG_EEENS5_IJSG_SC_EEEEEEEvNS4_8identityES11_S1B_vS1C_EENS_8epilogue10collective6detail29Sm90TmaWarpSpecializedAdapterINS1F_15DefaultEpilogueISJ_SK_SK_NS1E_6thread17LinearCombinationISJ_Li1EffLNS1J_9ScaleType4KindE0ELNS_15FloatRoundStyleE2ESJ_EENS1_15EpilogueDefaultEEEEEvvEEEEvNT_6ParamsE,@function
        .size           _ZN7cutlass13device_kernelINS_4gemm6kernel13GemmUniversalIN4cute5tupleIJiiiiEEENS1_10collective13CollectiveMmaINS1_37MainloopSm90TmaGmmaWarpSpecializedFP8ILi11ENS5_IJNS4_1CILi2EEESB_NSA_ILi1EEEEEENS1_32KernelTmaWarpSpecializedPingpongEEENS5_IJNSA_ILi64EEENSA_ILi256EEESG_EEENS_12float_e5m2_tENS5_IJlSC_lEEESJ_SK_NS4_8TiledMMAINS4_8MMA_AtomIJNS4_4SM904GMMA31MMA_64x256x32_F32E5M2E5M2_SS_TNILNSO_7ScaleInE1ELSQ_1EEEEEENS4_6LayoutINS5_IJSC_SC_SC_EEENS5_IJNSA_ILi0EEESV_SV_EEEEENS5_IJNS4_10UnderscoreESY_SY_EEEEENS4_23SM90_TMA_LOAD_MULTICASTENS4_14ComposedLayoutINS4_7SwizzleILi2ELi4ELi3EEENS4_18smem_ptr_flag_bitsILi8EEENST_INS5_IJNSA_ILi8EEESG_EEENS5_IJSG_SC_EEEEEEEvNS4_8identityES11_S1B_vS1C_EENS_8epilogue10collective6detail29Sm90TmaWarpSpecializedAdapterINS1F_15DefaultEpilogueISJ_SK_SK_NS1E_6thread17LinearCombinationISJ_Li1EffLNS1J_9ScaleType4KindE0ELNS_15FloatRoundStyleE2ESJ_EENS1_15EpilogueDefaultEEEEEvvEEEEvNT_6ParamsE,(.L_x_351 - _ZN7cutlass13device_kernelINS_4gemm6kernel13GemmUniversalIN4cute5tupleIJiiiiEEENS1_10collective13CollectiveMmaINS1_37MainloopSm90TmaGmmaWarpSpecializedFP8ILi11ENS5_IJNS4_1CILi2EEESB_NSA_ILi1EEEEEENS1_32KernelTmaWarpSpecializedPingpongEEENS5_IJNSA_ILi64EEENSA_ILi256EEESG_EEENS_12float_e5m2_tENS5_IJlSC_lEEESJ_SK_NS4_8TiledMMAINS4_8MMA_AtomIJNS4_4SM904GMMA31MMA_64x256x32_F32E5M2E5M2_SS_TNILNSO_7ScaleInE1ELSQ_1EEEEEENS4_6LayoutINS5_IJSC_SC_SC_EEENS5_IJNSA_ILi0EEESV_SV_EEEEENS5_IJNS4_10UnderscoreESY_SY_EEEEENS4_23SM90_TMA_LOAD_MULTICASTENS4_14ComposedLayoutINS4_7SwizzleILi2ELi4ELi3EEENS4_18smem_ptr_flag_bitsILi8EEENST_INS5_IJNSA_ILi8EEESG_EEENS5_IJSG_SC_EEEEEEEvNS4_8identityES11_S1B_vS1C_EENS_8epilogue10collective6detail29Sm90TmaWarpSpecializedAdapterINS1F_15DefaultEpilogueISJ_SK_SK_NS1E_6thread17LinearCombinationISJ_Li1EffLNS1J_9ScaleType4KindE0ELNS_15FloatRoundStyleE2ESJ_EENS1_15EpilogueDefaultEEEEEvvEEEEvNT_6ParamsE)
        .other          _ZN7cutlass13device_kernelINS_4gemm6kernel13GemmUniversalIN4cute5tupleIJiiiiEEENS1_10collective13CollectiveMmaINS1_37MainloopSm90TmaGmmaWarpSpecializedFP8ILi11ENS5_IJNS4_1CILi2EEESB_NSA_ILi1EEEEEENS1_32KernelTmaWarpSpecializedPingpongEEENS5_IJNSA_ILi64EEENSA_ILi256EEESG_EEENS_12float_e5m2_tENS5_IJlSC_lEEESJ_SK_NS4_8TiledMMAINS4_8MMA_AtomIJNS4_4SM904GMMA31MMA_64x256x32_F32E5M2E5M2_SS_TNILNSO_7ScaleInE1ELSQ_1EEEEEENS4_6LayoutINS5_IJSC_SC_SC_EEENS5_IJNSA_ILi0EEESV_SV_EEEEENS5_IJNS4_10UnderscoreESY_SY_EEEEENS4_23SM90_TMA_LOAD_MULTICASTENS4_14ComposedLayoutINS4_7SwizzleILi2ELi4ELi3EEENS4_18smem_ptr_flag_bitsILi8EEENST_INS5_IJNSA_ILi8EEESG_EEENS5_IJSG_SC_EEEEEEEvNS4_8identityES11_S1B_vS1C_EENS_8epilogue10collective6detail29Sm90TmaWarpSpecializedAdapterINS1F_15DefaultEpilogueISJ_SK_SK_NS1E_6thread17LinearCombinationISJ_Li1EffLNS1J_9ScaleType4KindE0ELNS_15FloatRoundStyleE2ESJ_EENS1_15EpilogueDefaultEEEEEvvEEEEvNT_6ParamsE,@"STO_CUDA_ENTRY STV_DEFAULT"
_ZN7cutlass13device_kernelINS_4gemm6kernel13GemmUniversalIN4cute5tupleIJiiiiEEENS1_10collective13CollectiveMmaINS1_37MainloopSm90TmaGmmaWarpSpecializedFP8ILi11ENS5_IJNS4_1CILi2EEESB_NSA_ILi1EEEEEENS1_32KernelTmaWarpSpecializedPingpongEEENS5_IJNSA_ILi64EEENSA_ILi256EEESG_EEENS_12float_e5m2_tENS5_IJlSC_lEEESJ_SK_NS4_8TiledMMAINS4_8MMA_AtomIJNS4_4SM904GMMA31MMA_64x256x32_F32E5M2E5M2_SS_TNILNSO_7ScaleInE1ELSQ_1EEEEEENS4_6LayoutINS5_IJSC_SC_SC_EEENS5_IJNSA_ILi0EEESV_SV_EEEEENS5_IJNS4_10UnderscoreESY_SY_EEEEENS4_23SM90_TMA_LOAD_MULTICASTENS4_14ComposedLayoutINS4_7SwizzleILi2ELi4ELi3EEENS4_18smem_ptr_flag_bitsILi8EEENST_INS5_IJNSA_ILi8EEESG_EEENS5_IJSG_SC_EEEEEEEvNS4_8identityES11_S1B_vS1C_EENS_8epilogue10collective6detail29Sm90TmaWarpSpecializedAdapterINS1F_15DefaultEpilogueISJ_SK_SK_NS1E_6thread17LinearCombinationISJ_Li1EffLNS1J_9ScaleType4KindE0ELNS_15FloatRoundStyleE2ESJ_EENS1_15EpilogueDefaultEEEEEvvEEEEvNT_6ParamsE:
[----:B------:R-:W0:Y:S02]  /*0000*/  LDC R1, c[0x0][0x28] ;  /* 0x00000a00ff017b82 */ /* 0x000e240000000800 */
[----:B0-----:R-:W-:Y:S01]  /*0010*/  VIADD R1, R1, 0xfffffee8 ;  /* 0xfffffee801017836 */ /* 0x001fe20000000000 */
[----:B------:R-:W0:Y:S01]  /*0020*/  S2R R2, SR_TID.X ;  /* 0x0000000000027919 */ /* 0x000e220000002100 */
[----:B------:R-:W-:Y:S01]  /*0030*/  ELECT P0, URZ, PT ;  /* 0x00000000003f782f */ /* 0x000fe20003800000 */
[----:B------:R-:W-:Y:S01]  /*0040*/  BSSY B0, `(.L_x_0) ;  /* 0x0000014000007945 */ /* 0x000fe20003800000 */
[--C-:B0-----:R-:W-:Y:S02]  /*0050*/  SHF.R.U32.HI R0, RZ, 0x5, R2.reuse ;  /* 0x00000005ff007819 */ /* 0x101fe40000011602 */
[----:B------:R-:W-:-:S03]  /*0060*/  SHF.R.U32.HI R5, RZ, 0x7, R2 ;  /* 0x00000007ff057819 */ /* 0x000fc60000011602 */
[----:B------:R-:W0:Y:S02]  /*0070*/  SHFL.IDX PT, R3, R0, RZ, 0x1f ;  /* 0x00001fff00037589 */ /* 0x000e2400000e0000 */
[----:B0-----:R-:W-:Y:S02]  /*0080*/  R2UR UR6, R3 ;  /* 0x00000000030672ca */ /* 0x001fe400000e0000 */
[----:B------:R0:W1:Y:S11]  /*0090*/  SHFL.IDX PT, R3, R5, RZ, 0x1f ;  /* 0x00001fff05037589 */ /* 0x00007600000e0000 */
[----:B------:R-:W-:-:S02]  /*00a0*/  USHF.R.S32.HI UR4, URZ, 0x1f, UR6 ;  /* 0x0000001f3f047899 */ /* 0x000fc40008011406 */
[----:B------:R-:W-:Y:S02]  /*00b0*/  ISETP.NE.OR P0, PT, RZ, UR6, !P0 ;  /* 0x00000006ff007c0c */ /* 0x000fe4000c705670 */
[----:B------:R-:W-:-:S04]  /*00c0*/  ULEA.HI UR4, UR4, UR6, URZ, 0x2 ;  /* 0x0000000604047291 */ /* 0x000fc8000f8f103f */
[----:B------:R-:W-:-:S04]  /*00d0*/  ULOP3.LUT UR4, UR4, 0xfffffffc, URZ, 0xc0, !UPT ;  /* 0xfffffffc04047892 */ /* 0x000fc8000f8ec03f */
[----:B------:R-:W-:-:S03]  /*00e0*/  UIADD3 UR6, UR6, -UR4, URZ ;  /* 0x8000000406067290 */ /* 0x000fc6000fffe03f */
[----:B01----:R-:W-:Y:S09]  /*00f0*/  @P0 BRA `(.L_x_1) ;  /* 0x0000000000200947 */ /* 0x003ff20003800000 */
[----:B------:R-:W-:Y:S02]  /*0100*/  ULDC.64 UR4, c[0x0][0x198] ;  /* 0x0000660000047ab9 */ /* 0x000fe40000000a00 */
[----:B------:R-:W-:Y:S02]  /*0110*/  UIADD3 UR8, UP0, UR4, 0xf0, URZ ;  /* 0x000000f004087890 */ /* 0x000fe4000ff1e03f */
[----:B------:R-:W-:Y:S02]  /*0120*/  UIADD3 UR4, UP1, UR4, 0x1f0, URZ ;  /* 0x000001f004047890 */ /* 0x000fe4000ff3e03f */
[----:B------:R-:W-:Y:S02]  /*0130*/  UIADD3.X UR9, URZ, UR5, URZ, UP0, !UPT ;  /* 0x000000053f097290 */ /* 0x000fe400087fe43f */
[----:B------:R-:W-:-:S07]  /*0140*/  UIADD3.X UR5, URZ, UR5, URZ, UP1, !UPT ;  /* 0x000000053f057290 */ /* 0x000fce0008ffe43f */
[----:B------:R0:W-:Y:S02]  /*0150*/  UTMACCTL.PF [UR8] ;  /* 0x00000000080079b9 */ /* 0x0001e40008040000 */
[----:B------:R0:W-:Y:S02]  /*0160*/  UTMACCTL.PF [UR4] ;  /* 0x00000000040079b9 */ /* 0x0001e40008040000 */
[----:B0-----:R-:W-:Y:S01]  /*0170*/  NOP ;  /* 0x0000000000007918 */ /* 0x001fe20000000000 */
.L_x_1:
[----:B------:R-:W-:Y:S05]  /*0180*/  BSYNC B0 ;  /* 0x0000000000007941 */ /* 0x000fea0003800000 */
.L_x_0:
[----:B------:R-:W0:Y:S01]  /*0190*/  SHFL.IDX PT, R6, R0, RZ, 0x1f ;  /* 0x00001fff00067589 */ /* 0x000e2200000e0000 */
[----:B------:R-:W-:Y:S01]  /*01a0*/  R2UR UR14, R3 ;  /* 0x00000000030e72ca */ /* 0x000fe200000e0000 */
[----:B------:R-:W-:-:S04]  /*01b0*/  UISETP.NE.AND UP0, UPT, UR6, 0x3, UPT ;  /* 0x000000030600788c */ /* 0x000fc8000bf05270 */
[----:B------:R-:W-:-:S08]  /*01c0*/  UISETP.EQ.OR UP0, UPT, UR6, URZ, !UP0 ;  /* 0x0000003f0600728c */ /* 0x000fd0000c702670 */
[----:B------:R-:W-:Y:S02]  /*01d0*/  UIADD3 UR12, UR14, -0x1, URZ ;  /* 0xffffffff0e0c7890 */ /* 0x000fe4000fffe03f */
[----:B------:R-:W-:Y:S02]  /*01e0*/  UISETP.EQ.AND UP0, UPT, UR14, URZ, UP0 ;  /* 0x0000003f0e00728c */ /* 0x000fe40008702270 */
[----:B------:R-:W-:Y:S02]  /*01f0*/  UISETP.GE.U32.AND UP1, UPT, UR12, 0x2, UPT ;  /* 0x000000020c00788c */ /* 0x000fe4000bf26070 */
[----:B------:R-:W-:Y:S01]  /*0200*/  USEL UR13, URZ, 0x1, !UP0 ;  /* 0x000000013f0d7887 */ /* 0x000fe2000c000000 */
[----:B0-----:R-:W-:-:S03]  /*0210*/  ISETP.NE.AND P0, PT, R6, RZ, PT ;  /* 0x000000ff0600720c */ /* 0x001fc60003f05270 */
[----:B------:R-:W-:-:S10]  /*0220*/  USEL UR13, UR13, 0x2, UP1 ;  /* 0x000000020d0d7887 */ /* 0x000fd40008800000 */
[----:B------:R-:W-:Y:S05]  /*0230*/  @P0 BRA `(.L_x_2) ;  /* 0x00000000009c0947 */ /* 0x000fea0003800000 */
[----:B------:R-:W-:Y:S01]  /*0240*/  ELECT P0, URZ, PT ;  /* 0x00000000003f782f */ /* 0x000fe20003800000 */
[----:B------:R-:W-:-:S12]  /*0250*/  BSSY B0, `(.L_x_2) ;  /* 0x0000025000007945 */ /* 0x000fd80003800000 */
[----:B------:R-:W-:Y:S05]  /*0260*/  @!P0 BRA `(.L_x_3) ;  /* 0x00000000008c8947 */ /* 0x000fea0003800000 */
[----:B------:R-:W0:Y:S01]  /*0270*/  S2UR UR7, SR_CgaCtaId ;  /* 0x00000000000779c3 */ /* 0x000e220000008800 */
[----:B------:R-:W-:Y:S01]  /*0280*/  UMOV UR4, 0x400 ;  /* 0x0000040000047882 */ /* 0x000fe20000000000 */
[----:B------:R-:W-:Y:S01]  /*0290*/  UMOV UR5, 0x1 ;  /* 0x0000000100057882 */ /* 0x000fe20000000000 */
[----:B------:R-:W-:Y:S02]  /*02a0*/  UMOV UR8, 0x3 ;  /* 0x0000000300087882 */ /* 0x000fe40000000000 */
[----:B------:R-:W-:-:S04]  /*02b0*/  UIADD3 UR8, -UR8, 0x100000, URZ ;  /* 0x0010000008087890 */ /* 0x000fc8000fffe13f */
[----:B------:R-:W-:Y:S02]  /*02c0*/  USHF.L.U32 UR9, UR8, 0xb, URZ ;  /* 0x0000000b08097899 */ /* 0x000fe4000800063f */
[----:B------:R-:W-:Y:S02]  /*02d0*/  USHF.L.U32 UR8, UR8, 0x1, URZ ;  /* 0x0000000108087899 */ /* 0x000fe4000800063f */
[----:B0-----:R-:W-:Y:S02]  /*02e0*/  ULEA UR7, UR7, UR4, 0x18 ;  /* 0x0000000407077291 */ /* 0x001fe4000f8ec03f */
[----:B------:R-:W-:-:S04]  /*02f0*/  UIADD3 UR4, -UR5, 0x100000, URZ ;  /* 0x0010000005047890 */ /* 0x000fc8000fffe13f */
[----:B------:R-:W-:Y:S02]  /*0300*/  USHF.L.U32 UR5, UR4, 0xb, URZ ;  /* 0x0000000b04057899 */ /* 0x000fe4000800063f */
[----:B------:R-:W-:Y:S01]  /*0310*/  USHF.L.U32 UR4, UR4, 0x1, URZ ;  /* 0x0000000104047899 */ /* 0x000fe2000800063f */
[----:B------:R-:W0:Y:S11]  /*0320*/  FENCE.VIEW.ASYNC.S ;  /* 0x00000000000073c6 */ /* 0x000e360000000000 */
[----:B0-----:R0:W1:Y:S01]  /*0330*/  SYNCS.EXCH.64 URZ, [UR7], UR4 ;  /* 0x00000004073f75b2 */ /* 0x0010620008000100 */
[----:B------:R0:W2:Y:S01]  /*0340*/  SYNCS.EXCH.64 URZ, [UR7+0x58], UR8 ;  /* 0x00005808073f75b2 */ /* 0x0000a20008000100 */
[----:B------:R0:W3:Y:S01]  /*0350*/  SYNCS.EXCH.64 URZ, [UR7+0x8], UR4 ;  /* 0x00000804073f75b2 */ /* 0x0000e20008000100 */
[----:B------:R0:W4:Y:S01]  /*0360*/  SYNCS.EXCH.64 URZ, [UR7+0x60], UR8 ;  /* 0x00006008073f75b2 */ /* 0x0001220008000100 */
[----:B------:R0:W0:Y:S01]  /*0370*/  SYNCS.EXCH.64 URZ, [UR7+0x10], UR4 ;  /* 0x00001004073f75b2 */ /* 0x0000220008000100 */
        /* <DEDUP_REMOVED lines=17> */
[----:B------:R-:W-:Y:S01]  /*0490*/  NOP ;  /* 0x0000000000007918 */ /* 0x000fe20000000000 */
.L_x_3:
[----:B0-----:R-:W-:Y:S05]  /*04a0*/  BSYNC B0 ;  /* 0x0000000000007941 */ /* 0x001fea0003800000 */
.L_x_2:
[----:B------:R-:W-:Y:S01]  /*04b0*/  SHF.R.S32.HI R3, RZ, 0x1f, R2 ;  /* 0x0000001fff037819 */ /* 0x000fe20000011402 */
[----:B------:R-:W0:Y:S01]  /*04c0*/  SHFL.IDX PT, R7, R0, RZ, 0x1f ;  /* 0x00001fff00077589 */ /* 0x000e2200000e0000 */
[----:B------:R-:W5:Y:S01]  /*04d0*/  S2UR UR15, SR_CTAID.X ;  /* 0x00000000000f79c3 */ /* 0x000f620000002500 */
[----:B------:R-:W-:Y:S02]  /*04e0*/  ELECT P0, URZ, PT ;  /* 0x00000000003f782f */ /* 0x000fe40003800000 */
[----:B------:R-:W-:Y:S01]  /*04f0*/  LEA.HI R3, R3, R2, RZ, 0x7 ;  /* 0x0000000203037211 */ /* 0x000fe200078f38ff */
[----:B------:R5:W1:Y:S01]  /*0500*/  SHFL.IDX PT, R10, R0, RZ, 0x1f ;  /* 0x00001fff000a7589 */ /* 0x000a6200000e0000 */
[----:B------:R-:W-:Y:S01]  /*0510*/  SHF.R.S32.HI R9, RZ, 0x1f, R6 ;  /* 0x0000001fff097819 */ /* 0x000fe20000011406 */
[----:B------:R-:W-:Y:S01]  /*0520*/  ULDC UR4, c[0x0][0x150] ;  /* 0x0000540000047ab9 */ /* 0x000fe20000000800 */
[----:B------:R-:W-:Y:S02]  /*0530*/  LOP3.LUT R3, R3, 0xffffff80, RZ, 0xc0, !PT ;  /* 0xffffff8003037812 */ /* 0x000fe400078ec0ff */
[----:B------:R-:W-:-:S02]  /*0540*/  ELECT P1, URZ, PT ;  /* 0x00000000003f782f */ /* 0x000fc40003820000 */
[----:B------:R-:W-:Y:S01]  /*0550*/  LEA.HI R9, R9, R6, RZ, 0x2 ;  /* 0x0000000609097211 */ /* 0x000fe200078f10ff */
[----:B------:R-:W2:Y:S01]  /*0560*/  LDC R13, c[0x0][0x144] ;  /* 0x00005100ff0d7b82 */ /* 0x000ea20000000800 */
[----:B------:R-:W-:Y:S01]  /*0570*/  UMOV UR9, 0x80 ;  /* 0x0000008000097882 */ /* 0x000fe20000000000 */
[----:B------:R-:W-:Y:S01]  /*0580*/  IMAD.IADD R3, R2, 0x1, -R3 ;  /* 0x0000000102037824 */ /* 0x000fe200078e0a03 */
[----:B------:R-:W-:Y:S01]  /*0590*/  LOP3.LUT R9, R9, 0x3ffffffc, RZ, 0xc0, !PT ;  /* 0x3ffffffc09097812 */ /* 0x000fe200078ec0ff */
[----:B------:R-:W-:Y:S01]  /*05a0*/  NOP ;  /* 0x0000000000007918 */ /* 0x000fe20000000000 */
[----:B------:R-:W-:Y:S01]  /*05b0*/  NOP ;  /* 0x0000000000007918 */ /* 0x000fe20000000000 */
[----:B------:R-:W-:Y:S02]  /*05c0*/  ISETP.NE.AND P3, PT, RZ, UR14, PT ;  /* 0x0000000eff007c0c */ /* 0x000fe4000bf65270 */
[----:B------:R-:W-:Y:S01]  /*05d0*/  SHF.R.S32.HI R12, RZ, 0x1f, R3 ;  /* 0x0000001fff0c7819 */ /* 0x000fe20000011403 */
[----:B------:R-:W-:Y:S01]  /*05e0*/  IMAD.IADD R9, R6, 0x1, -R9 ;  /* 0x0000000106097824 */ /* 0x000fe200078e0a09 */
[----:B------:R-:W3:Y:S01]  /*05f0*/  LDC R15, c[0x0][0x148] ;  /* 0x00005200ff0f7b82 */ /* 0x000ee20000000800 */
[----:B------:R-:W4:Y:S01]  /*0600*/  SHFL.IDX PT, R6, R5, RZ, 0x1f ;  /* 0x00001fff05067589 */ /* 0x000f2200000e0000 */
[----:B------:R-:W-:-:S02]  /*0610*/  LEA.HI R4, R12, R3, RZ, 0x3 ;  /* 0x000000030c047211 */ /* 0x000fc400078f18ff */
[----:B0-----:R-:W-:Y:S02]  /*0620*/  ISETP.NE.OR P0, PT, R7, RZ, !P0 ;  /* 0x000000ff0700720c */ /* 0x001fe40004705670 */
[--C-:B------:R-:W-:Y:S02]  /*0630*/  SHF.R.S32.HI R7, RZ, 0x3, R4.reuse ;  /* 0x00000003ff077819 */ /* 0x100fe40000011404 */
[----:B------:R-:W-:Y:S02]  /*0640*/  SHF.R.S32.HI R8, RZ, 0x1f, R4 ;  /* 0x0000001fff087819 */ /* 0x000fe40000011404 */
[----:B------:R-:W0:Y:S01]  /*0650*/  S2R R4, SR_CTAID.Y ;  /* 0x0000000000047919 */ /* 0x000e220000002600 */
[----:B-----5:R-:W-:Y:S02]  /*0660*/  I2FP.F32.U32 R0, UR15 ;  /* 0x0000000f00007c45 */ /* 0x020fe40008201000 */
[----:B------:R-:W-:Y:S02]  /*0670*/  LEA.HI R8, R8, R7, RZ, 0x2 ;  /* 0x0000000708087211 */ /* 0x000fe400078f10ff */
[----:B-1----:R-:W-:Y:S01]  /*0680*/  ISETP.NE.OR P1, PT, R10, RZ, !P1 ;  /* 0x000000ff0a00720c */ /* 0x002fe20004f25670 */
[----:B------:R-:W-:Y:S01]  /*0690*/  FMUL R11, R0, UR4 ;  /* 0x00000004000b7c20 */ /* 0x000fe20008400000 */
[----:B------:R-:W-:Y:S01]  /*06a0*/  LOP3.LUT R8, R8, 0xfffffffc, RZ, 0xc0, !PT ;  /* 0xfffffffc08087812 */ /* 0x000fe200078ec0ff */
[----:B------:R-:W-:Y:S01]  /*06b0*/  VOTEU.ALL UP0, P0 ;  /* 0x00000000003f7886 */ /* 0x000fe20000000000 */
[----:B------:R-:W-:-:S03]  /*06c0*/  ULDC UR4, c[0x0][0x154] ;  /* 0x0000550000047ab9 */ /* 0x000fc60000000800 */
[----:B------:R-:W-:Y:S01]  /*06d0*/  IMAD.IADD R8, R7, 0x1, -R8 ;  /* 0x0000000107087824 */ /* 0x000fe200078e0a08 */
[----:B------:R-:W1:Y:S01]  /*06e0*/  F2I.U32.TRUNC.NTZ R11, R11 ;  /* 0x0000000b000b7305 */ /* 0x000e62000020f000 */
[----:B------:R-:W5:Y:S01]  /*06f0*/  @!UP0 S2UR UR8, SR_CgaCtaId ;  /* 0x00000000000889c3 */ /* 0x000f620000008800 */
[----:B------:R-:W-:Y:S01]  /*0700*/  @!UP0 UMOV UR7, 0x400 ;  /* 0x0000040000078882 */ /* 0x000fe20000000000 */
[----:B------:R-:W-:Y:S01]  /*0710*/  IMAD R8, R9, 0x4, R8 ;  /* 0x0000000409087824 */ /* 0x000fe200078e0208 */
[----:B----4-:R-:W-:Y:S01]  /*0720*/  R2UR UR17, R6 ;  /* 0x00000000061172ca */ /* 0x010fe200000e0000 */
[----:B------:R-:W-:Y:S01]  /*0730*/  VOTEU.ALL UP1, P1 ;  /* 0x00000000003f7886 */ /* 0x000fe20000820000 */
[----:B------:R-:W-:Y:S01]  /*0740*/  VOTEU.ALL UP2, P1 ;  /* 0x00000000003f7886 */ /* 0x000fe20000840000 */
[C---:B------:R-:W-:Y:S01]  /*0750*/  IMAD.SHL.U32 R7, R8.reuse, 0x4, RZ ;  /* 0x0000000408077824 */ /* 0x040fe200078e00ff */
[----:B------:R-:W-:Y:S01]  /*0760*/  LEA.HI R0, R8, R8, RZ, 0x1 ;  /* 0x0000000808007211 */ /* 0x000fe200078f08ff */
[----:B------:R-:W-:Y:S01]  /*0770*/  VOTEU.ALL UP3, P1 ;  /* 0x00000000003f7886 */ /* 0x000fe20000860000 */
[----:B------:R-:W4:Y:S01]  /*0780*/  @!UP1 S2UR UR11, SR_CgaCtaId ;  /* 0x00000000000b99c3 */ /* 0x000f220000008800 */
[----:B------:R-:W-:Y:S01]  /*0790*/  @!UP1 UMOV UR10, 0x400 ;  /* 0x00000400000a9882 */ /* 0x000fe20000000000 */
[----:B------:R-:W-:Y:S01]  /*07a0*/  LOP3.LUT R9, R0, 0xfffffffe, RZ, 0xc0, !PT ;  /* 0xfffffffe00097812 */ /* 0x000fe200078ec0ff */
[----:B------:R-:W-:Y:S01]  /*07b0*/  VOTEU.ALL UP4, P1 ;  /* 0x00000000003f7886 */ /* 0x000fe20000880000 */
[C---:B------:R-:W-:Y:S01]  /*07c0*/  LOP3.LUT R17, R8.reuse, 0xc, R7, 0x78, !PT ;  /* 0x0000000c08117812 */ /* 0x040fe200078e7807 */
[----:B-1----:R-:W-:Y:S01]  /*07d0*/  IMAD.MOV R14, RZ, RZ, -R11 ;  /* 0x000000ffff0e7224 */ /* 0x002fe200078e0a0b */
[----:B------:R-:W-:Y:S01]  /*07e0*/  VOTEU.ALL UP5, P1 ;  /* 0x00000000003f7886 */ /* 0x000fe200008a0000 */
[----:B------:R-:W-:Y:S01]  /*07f0*/  IMAD.IADD R9, R8, 0x1, -R9 ;  /* 0x0000000108097824 */ /* 0x000fe200078e0a09 */
[----:B0-----:R-:W-:Y:S01]  /*0800*/  I2FP.F32.U32 R0, R4 ;  /* 0x0000000400007245 */ /* 0x001fe20000201000 */
[----:B--2---:R-:W-:Y:S01]  /*0810*/  IMAD R14, R13, R14, UR15 ;  /* 0x0000000f0d0e7e24 */ /* 0x004fe2000f8e020e */
[----:B------:R-:W0:Y:S01]  /*0820*/  LDC R8, c[0x0][0x140] ;  /* 0x00005000ff087b82 */ /* 0x000e220000000800 */
[----:B------:R1:W-:Y:S02]  /*0830*/  STL [R1+0x80], R17 ;  /* 0x0000801101007387 */ /* 0x0003e40000100800 */
[----:B------:R-:W-:Y:S01]  /*0840*/  FMUL R0, R0, UR4 ;  /* 0x0000000400007c20 */ /* 0x000fe20008400000 */
[----:B------:R-:W-:Y:S01]  /*0850*/  ISETP.NE.AND P2, PT, R9, R14, PT ;  /* 0x0000000e0900720c */ /* 0x000fe20003f45270 */
[----:B------:R-:W-:Y:S01]  /*0860*/  UMOV UR4, 0x20 ;  /* 0x0000002000047882 */ /* 0x000fe20000000000 */
[----:B-----5:R-:W-:-:S02]  /*0870*/  @!UP0 ULEA UR7, UR8, UR7, 0x18 ;  /* 0x0000000708078291 */ /* 0x020fc4000f8ec03f */
[----:B------:R-:W-:-:S04]  /*0880*/  @!UP0 UIADD3 UR4, -UR4, 0x100000, URZ ;  /* 0x0010000004048890 */ /* 0x000fc8000fffe13f */
[----:B------:R-:W-:Y:S02]  /*0890*/  @!UP0 USHF.L.U32 UR5, UR4, 0xb, URZ ;  /* 0x0000000b04058899 */ /* 0x000fe4000800063f */
[----:B------:R-:W-:Y:S01]  /*08a0*/  @!UP0 USHF.L.U32 UR4, UR4, 0x1, URZ ;  /* 0x0000000104048899 */ /* 0x000fe2000800063f */
[----:B------:R-:W2:Y:S01]  /*08b0*/  F2I.U32.TRUNC.NTZ R0, R0 ;  /* 0x0000000000007305 */ /* 0x000ea2000020f000 */
[----:B------:R-:W-:-:S04]  /*08c0*/  @!UP1 UIADD3 UR8, -UR9, 0x100000, URZ ;  /* 0x0010000009089890 */ /* 0x000fc8000fffe13f */
[----:B------:R-:W-:Y:S02]  /*08d0*/  @!UP1 USHF.L.U32 UR9, UR8, 0xb, URZ ;  /* 0x0000000b08099899 */ /* 0x000fe4000800063f */
[----:B------:R-:W-:Y:S01]  /*08e0*/  @!UP1 USHF.L.U32 UR8, UR8, 0x1, URZ ;  /* 0x0000000108089899 */ /* 0x000fe2000800063f */
[----:B------:R-:W-:Y:S01]  /*08f0*/  VOTEU.ALL UP0, P0 ;  /* 0x00000000003f7886 */ /* 0x000fe20000000000 */
[----:B----4-:R-:W-:Y:S01]  /*0900*/  @!UP1 ULEA UR10, UR11, UR10, 0x18 ;  /* 0x0000000a0b0a9291 */ /* 0x010fe2000f8ec03f */
[----:B------:R-:W-:Y:S01]  /*0910*/  VOTEU.ALL UP1, P0 ;  /* 0x00000000003f7886 */ /* 0x000fe20000020000 */
[----:B------:R-:W-:-:S04]  /*0920*/  LOP3.LUT P0, RZ, R3, 0x7, RZ, 0xc0, !PT ;  /* 0x0000000703ff7812 */ /* 0x000fc8000780c0ff */
[C---:B------:R-:W-:Y:S01]  /*0930*/  ISETP.LT.U32.AND P0, PT, R17.reuse, 0x4, !P0 ;  /* 0x000000041100780c */ /* 0x040fe20004701070 */
[----:B------:R-:W4:Y:S02]  /*0940*/  FENCE.VIEW.ASYNC.S ;  /* 0x00000000000073c6 */ /* 0x000f240000000000 */
[----:B----4-:R1:W4:Y:S01]  /*0950*/  @!UP0 SYNCS.EXCH.64 URZ, [UR7+0xe0], UR4 ;  /* 0x0000e004073f85b2 */ /* 0x0103220008000100 */
[----:B--2---:R-:W-:Y:S01]  /*0960*/  IMAD.MOV R16, RZ, RZ, -R0 ;  /* 0x000000ffff107224 */ /* 0x004fe200078e0a00 */
[----:B------:R-:W-:Y:S02]  /*0970*/  @P2 LEA.HI R0, R17, R17, RZ, 0x1 ;  /* 0x0000001111002211 */ /* 0x000fe400078f08ff */
[----:B0-----:R-:W-:Y:S01]  /*0980*/  ISETP.EQ.U32.AND P1, PT, R8, 0x1, PT ;  /* 0x000000010800780c */ /* 0x001fe20003f22070 */
[----:B---3--:R-:W-:Y:S01]  /*0990*/  IMAD R7, R15, R16, R4 ;  /* 0x000000100f077224 */ /* 0x008fe200078e0204 */
[----:B------:R-:W-:-:S04]  /*09a0*/  @P2 SHF.R.S32.HI R0, RZ, 0x1, R0 ;  /* 0x00000001ff002819 */ /* 0x000fc80000011400 */
[----:B------:R-:W-:Y:S01]  /*09b0*/  @P2 ISETP.NE.AND P4, PT, R0, R7, PT ;  /* 0x000000070000220c */ /* 0x000fe20003f85270 */
[----:B------:R-:W-:Y:S01]  /*09c0*/  IMAD.MOV.U32 R0, RZ, RZ, 0x1 ;  /* 0x00000001ff007424 */ /* 0x000fe200078e00ff */
[----:B------:R-:W-:Y:S02]  /*09d0*/  SEL R7, RZ, 0x1, !P0 ;  /* 0x00000001ff077807 */ /* 0x000fe40004000000 */
[----:B------:R-:W-:Y:S01]  /*09e0*/  @P2 SEL R0, RZ, 0x1, P4 ;  /* 0x00000001ff002807 */ /* 0x000fe20002000000 */
[----:B------:R1:W0:Y:S01]  /*09f0*/  @!UP1 SYNCS.EXCH.64 URZ, [UR7+0xe8], UR4 ;  /* 0x0000e804073f95b2 */ /* 0x0002220008000100 */
[----:B------:R-:W-:Y:S02]  /*0a00*/  NOP ;  /* 0x0000000000007918 */ /* 0x000fe40000000000 */
[----:B------:R-:W-:-:S05]  /*0a10*/  LOP3.LUT R0, R0, R7, RZ, 0xc0, !PT ;  /* 0x0000000700007212 */ /* 0x000fca00078ec0ff */
[----:B------:R1:W-:Y:S01]  /*0a20*/  STL [R1+0x78], R0 ;  /* 0x0000780001007387 */ /* 0x0003e20000100800 */
[----:B------:R1:W2:Y:S01]  /*0a30*/  @!UP2 SYNCS.EXCH.64 URZ, [UR10+0xc0], UR8 ;  /* 0x0000c0080a3fa5b2 */ /* 0x0002a20008000100 */
[----:B------:R1:W3:Y:S01]  /*0a40*/  @!UP3 SYNCS.EXCH.64 URZ, [UR10+0xc8], UR8 ;  /* 0x0000c8080a3fb5b2 */ /* 0x0002e20008000100 */
[----:B------:R1:W0:Y:S01]  /*0a50*/  @!UP4 SYNCS.EXCH.64 URZ, [UR10+0xd0], UR8 ;  /* 0x0000d0080a3fc5b2 */ /* 0x0002220008000100 */
[----:B------:R1:W0:Y:S01]  /*0a60*/  @!UP5 SYNCS.EXCH.64 URZ, [UR10+0xd8], UR8 ;  /* 0x0000d8080a3fd5b2 */ /* 0x0002220008000100 */
[----:B------:R-:W-:Y:S01]  /*0a70*/  NOP ;  /* 0x0000000000007918 */ /* 0x000fe20000000000 */
[----:B----4-:R-:W-:Y:S05]  /*0a80*/  @!P1 BRA `(.L_x_4) ;  /* 0x0000000000089947 */ /* 0x010fea0003800000 */
[----:B0-23--:R-:W-:Y:S01]  /*0a90*/  UCGABAR_ARV ;  /* 0x00000000000079c7 */ /* 0x00dfe20008000000 */
[----:B------:R-:W-:Y:S05]  /*0aa0*/  BRA `(.L_x_5) ;  /* 0x0000000000047947 */ /* 0x000fea0003800000 */
.L_x_4:
[----:B0-23--:R-:W-:Y:S01]  /*0ab0*/  NOP ;  /* 0x0000000000007918 */ /* 0x00dfe20000000000 */
.L_x_5:
[----:B-1----:R-:W-:Y:S01]  /*0ac0*/  ULDC.64 UR4, c[0x0][0x598] ;  /* 0x0001660000047ab9 */ /* 0x002fe20000000a00 */
[----:B------:R-:W-:Y:S01]  /*0ad0*/  ULDC.64 UR22, c[0x0][0x208] ;  /* 0x0000820000167ab9 */ /* 0x000fe20000000a00 */
[----:B------:R-:W-:-:S04]  /*0ae0*/  ISETP.NE.U32.AND P0, PT, RZ, UR4, PT ;  /* 0x00000004ff007c0c */ /* 0x000fc8000bf05070 */
[----:B------:R-:W-:-:S13]  /*0af0*/  ISETP.NE.AND.EX P0, PT, RZ, UR5, PT, P0 ;  /* 0x00000005ff007c0c */ /* 0x000fda000bf05300 */
[----:B------:R-:W-:Y:S05]  /*0b00*/  @!P0 BRA `(.L_x_6) ;  /* 0x0000000000208947 */ /* 0x000fea0003800000 */
[----:B------:R-:W0:Y:S02]  /*0b10*/  LDC.64 R6, c[0x0][0x598] ;  /* 0x00016600ff067b82 */ /* 0x000e240000000a00 */
[----:B0-----:R-:W2:Y:S02]  /*0b20*/  LDG.E.64 R6, desc[UR22][R6.64] ;  /* 0x0000001606067981 */ /* 0x001ea4000c1e1b00 */
[----:B--2---:R-:W-:-:S04]  /*0b30*/  ISETP.NE.U32.AND P0, PT, R6, RZ, PT ;  /* 0x000000ff0600720c */ /* 0x004fc80003f05070 */
[----:B------:R-:W-:-:S13]  /*0b40*/  ISETP.NE.AND.EX P0, PT, R7, RZ, PT, P0 ;  /* 0x000000ff0700720c */ /* 0x000fda0003f05300 */
[----:B------:R-:W-:Y:S05]  /*0b50*/  @!P0 BRA `(.L_x_6) ;  /* 0x00000000000c8947 */ /* 0x000fea0003800000 */
[----:B------:R-:W2:Y:S02]  /*0b60*/  LD.E R6, desc[UR22][R6.64] ;  /* 0x0000001606067980 */ /* 0x000ea4000c101900 */
[----:B--2---:R-:W-:Y:S01]  /*0b70*/  R2UR UR24, R6 ;  /* 0x00000000061872ca */ /* 0x004fe200000e0000 */
[----:B------:R-:W-:-:S14]  /*0b80*/  BRA `(.L_x_7) ;  /* 0x0000000000247947 */ /* 0x000fdc0003800000 */
.L_x_6:
[----:B------:R-:W-:Y:S02]  /*0b90*/  ULDC.64 UR4, c[0x0][0x588] ;  /* 0x0001620000047ab9 */ /* 0x000fe40000000a00 */
[----:B------:R-:W-:-:S04]  /*0ba0*/  ISETP.NE.U32.AND P0, PT, RZ, UR4, PT ;  /* 0x00000004ff007c0c */ /* 0x000fc8000bf05070 */
[----:B------:R-:W-:-:S13]  /*0bb0*/  ISETP.NE.AND.EX P0, PT, RZ, UR5, PT, P0 ;  /* 0x00000005ff007c0c */ /* 0x000fda000bf05300 */
[----:B------:R-:W-:Y:S05]  /*0bc0*/  @!P0 BRA `(.L_x_8) ;  /* 0x0000000000108947 */ /* 0x000fea0003800000 */
[----:B------:R-:W0:Y:S02]  /*0bd0*/  LDC.64 R6, c[0x0][0x588] ;  /* 0x00016200ff067b82 */ /* 0x000e240000000a00 */
[----:B0-----:R-:W2:Y:S02]  /*0be0*/  LDG.E R6, desc[UR22][R6.64] ;  /* 0x0000001606067981 */ /* 0x001ea4000c1e1900 */
[----:B--2---:R-:W-:Y:S01]  /*0bf0*/  R2UR UR24, R6 ;  /* 0x00000000061872ca */ /* 0x004fe200000e0000 */
[----:B------:R-:W-:-:S14]  /*0c00*/  BRA `(.L_x_7) ;  /* 0x0000000000047947 */ /* 0x000fdc0003800000 */
.L_x_8:
[----:B------:R-:W-:-:S05]  /*0c10*/  ULDC UR24, c[0x0][0x580] ;  /* 0x0001600000187ab9 */ /* 0x000fca0000000800 */
.L_x_7:
[----:B------:R-:W-:Y:S02]  /*0c20*/  ULDC.64 UR4, c[0x0][0x5a0] ;  /* 0x0001680000047ab9 */ /* 0x000fe40000000a00 */
        /* <DEDUP_REMOVED lines=11> */
.L_x_9:
        /* <DEDUP_REMOVED lines=8> */
.L_x_11:
[----:B------:R-:W-:-:S05]  /*0d60*/  ULDC UR25, c[0x0][0x584] ;  /* 0x0001610000197ab9 */ /* 0x000fca0000000800 */
.L_x_10:
[----:B------:R-:W0:Y:S01]  /*0d70*/  LDC R0, c[0x0][0x65c] ;  /* 0x00019700ff007b82 */ /* 0x000e220000000800 */
[----:B------:R-:W-:Y:S01]  /*0d80*/  IMAD.U32 R6, RZ, RZ, UR15 ;  /* 0x0000000fff067e24 */ /* 0x000fe2000f8e00ff */
[----:B------:R-:W-:Y:S01]  /*0d90*/  UISETP.NE.AND UP0, UPT, UR14, 0x2, UPT ;  /* 0x000000020e00788c */ /* 0x000fe2000bf05270 */
[----:B------:R-:W-:Y:S01]  /*0da0*/  IMAD.MOV.U32 R7, RZ, RZ, RZ ;  /* 0x000000ffff077224 */ /* 0x000fe200078e00ff */
[----:B------:R-:W-:Y:S01]  /*0db0*/  ULDC UR7, c[0x0][0x28c] ;  /* 0x0000a30000077ab9 */ /* 0x000fe20000000800 */
[----:B------:R-:W-:Y:S01]  /*0dc0*/  UMOV UR5, URZ ;  /* 0x0000003f00057c82 */ /* 0x000fe20008000000 */
[----:B------:R-:W-:Y:S02]  /*0dd0*/  UIADD3 UR7, UR7, 0x3f, URZ ;  /* 0x0000003f07077890 */ /* 0x000fe4000fffe03f */
[----:B------:R-:W-:Y:S01]  /*0de0*/  PLOP3.LUT P0, PT, PT, PT, UP0, 0x80, 0x0 ;  /* 0x000000000000781c */ /* 0x000fe20003f0f008 */
[----:B------:R-:W-:Y:S01]  /*0df0*/  UMOV UR4, URZ ;  /* 0x0000003f00047c82 */ /* 0x000fe20008000000 */
[----:B------:R-:W-:Y:S01]  /*0e00*/  USHF.R.S32.HI UR10, URZ, 0x1f, UR7 ;  /* 0x0000001f3f0a7899 */ /* 0x000fe20008011407 */
[----:B------:R-:W-:-:S03]  /*0e10*/  ULDC.64 UR18, c[0x0][0x650] ;  /* 0x0001940000127ab9 */ /* 0x000fc60000000a00 */
[----:B------:R-:W-:-:S04]  /*0e20*/  ULEA.HI UR10, UR10, UR7, URZ, 0x6 ;  /* 0x000000070a0a7291 */ /* 0x000fc8000f8f303f */
[----:B------:R-:W-:Y:S01]  /*0e30*/  USHF.R.S32.HI UR14, URZ, 0x6, UR10 ;  /* 0x000000063f0e7899 */ /* 0x000fe2000801140a */
[----:B0-----:R-:W-:-:S13]  /*0e40*/  ISETP.NE.AND P2, PT, R0, 0x1, PT ;  /* 0x000000010000780c */ /* 0x001fda0003f45270 */
[----:B------:R-:W0:Y:S01]  /*0e50*/  @P2 LDC R9, c[0x0][0x10] ;  /* 0x00000400ff092b82 */ /* 0x000e220000000800 */
[----:B------:R-:W-:-:S07]  /*0e60*/  @P2 IMAD.MOV.U32 R5, RZ, RZ, RZ ;  /* 0x000000ffff052224 */ /* 0x000fce00078e00ff */
[----:B------:R-:W1:Y:S01]  /*0e70*/  @!P2 LDC R11, c[0x0][0xc] ;  /* 0x00000300ff0bab82 */ /* 0x000e620000000800 */
[----:B------:R-:W-:Y:S01]  /*0e80*/  ULDC UR8, c[0x0][0xc] ;  /* 0x0000030000087ab9 */ /* 0x000fe20000000800 */
[----:B------:R-:W-:Y:S01]  /*0e90*/  ULDC UR9, c[0x0][0x10] ;  /* 0x0000040000097ab9 */ /* 0x000fe20000000800 */
[----:B------:R-:W-:Y:S01]  /*0ea0*/  ULDC UR7, c[0x0][0x14] ;  /* 0x0000050000077ab9 */ /* 0x000fe20000000800 */
[----:B------:R-:W-:-:S04]  /*0eb0*/  UIMAD.WIDE.U32 UR8, UR8, UR9, URZ ;  /* 0x00000009080872a5 */ /* 0x000fc8000f8e003f */
[----:B------:R-:W-:Y:S01]  /*0ec0*/  UIMAD.WIDE.U32 UR20, UR8, UR7, URZ ;  /* 0x00000007081472a5 */ /* 0x000fe2000f8e003f */
[----:B0-----:R-:W-:Y:S01]  /*0ed0*/  @P2 IMAD.WIDE.U32 R8, R9, UR15, R4 ;  /* 0x0000000f09082c25 */ /* 0x001fe2000f8e0004 */
[----:B------:R-:W-:-:S03]  /*0ee0*/  UIMAD UR15, UR9, UR7, URZ ;  /* 0x00000007090f72a4 */ /* 0x000fc6000f8e023f */
[----:B------:R-:W-:Y:S01]  /*0ef0*/  @P2 IMAD.MOV.U32 R13, RZ, RZ, R8 ;  /* 0x000000ffff0d2224 */ /* 0x000fe200078e0008 */
[----:B------:R-:W-:Y:S01]  /*0f00*/  UIADD3 UR15, UR21, UR15, URZ ;  /* 0x0000000f150f7290 */ /* 0x000fe2000fffe03f */
[----:B-1----:R-:W-:-:S04]  /*0f10*/  @!P2 IMAD.WIDE.U32 R6, R4, R11, R6 ;  /* 0x0000000b0406a225 */ /* 0x002fc800078e0006 */
[----:B------:R-:W-:Y:S02]  /*0f20*/  @P2 IMAD.MOV.U32 R11, RZ, RZ, RZ ;  /* 0x000000ffff0b2224 */ /* 0x000fe400078e00ff */
[----:B------:R-:W-:Y:S02]  /*0f30*/  @!P2 IMAD.MOV.U32 R13, RZ, RZ, R6 ;  /* 0x000000ffff0da224 */ /* 0x000fe400078e0006 */
[----:B------:R-:W-:Y:S02]  /*0f40*/  @P2 IMAD.IADD R10, R9, 0x1, R11 ;  /* 0x00000001090a2824 */ /* 0x000fe400078e020b */
[----:B------:R-:W-:Y:S01]  /*0f50*/  @!P2 IMAD.MOV.U32 R10, RZ, RZ, R7 ;  /* 0x000000ffff0aa224 */ /* 0x000fe200078e0007 */
[----:B------:R0:W-:Y:S01]  /*0f60*/  STL [R1+0x88], R13 ;  /* 0x0000880d01007387 */ /* 0x0001e20000100800 */
[----:B------:R-:W-:Y:S02]  /*0f70*/  IMAD.MOV.U32 R17, RZ, RZ, R13 ;  /* 0x000000ffff117224 */ /* 0x000fe400078e000d */
[----:B------:R-:W-:Y:S01]  /*0f80*/  IMAD.MOV.U32 R22, RZ, RZ, R10 ;  /* 0x000000ffff167224 */ /* 0x000fe200078e000a */
[----:B------:R0:W-:Y:S01]  /*0f90*/  STL [R1+0x84], R10 ;  /* 0x0000840a01007387 */ /* 0x0001e20000100800 */
[----:B------:R-:W-:Y:S05]  /*0fa0*/  @P0 BRA `(.L_x_12) ;  /* 0x0000000000280947 */ /* 0x000fea0003800000 */
[----:B------:R-:W-:Y:S01]  /*0fb0*/  IADD3 R17, P0, R17, UR20, RZ ;  /* 0x0000001411117c10 */ /* 0x000fe2000ff1e0ff */
[----:B------:R-:W-:Y:S02]  /*0fc0*/  UISETP.GE.U32.AND UP0, UPT, UR14, 0xb, UPT ;  /* 0x0000000b0e00788c */ /* 0x000fe4000bf06070 */
[----:B------:R-:W-:Y:S01]  /*0fd0*/  UIMAD.WIDE.U32 UR4, UR14, -0x45d1745d, URZ ;  /* 0xba2e8ba30e0478a5 */ /* 0x000fe2000f8e003f */
[----:B------:R-:W-:Y:S01]  /*0fe0*/  IADD3.X R22, R22, UR15, RZ, P0, !PT ;  /* 0x0000000f16167c10 */ /* 0x000fe200087fe4ff */
[----:B------:R1:W-:Y:S02]  /*0ff0*/  STL [R1+0x88], R17 ;  /* 0x0000881101007387 */ /* 0x0003e40000100800 */
[----:B------:R-:W-:Y:S02]  /*1000*/  USHF.R.U32.HI UR5, URZ, 0x3, UR5 ;  /* 0x000000033f057899 */ /* 0x000fe40008011605 */
[----:B------:R1:W-:Y:S01]  /*1010*/  STL [R1+0x84], R22 ;  /* 0x0000841601007387 */ /* 0x0003e20000100800 */
[----:B------:R-:W-:-:S02]  /*1020*/  UMOV UR4, URZ ;  /* 0x0000003f00047c82 */ /* 0x000fc40008000000 */
[----:B------:R-:W-:Y:S02]  /*1030*/  @UP0 ULOP3.LUT UR4, UR5, 0x1, URZ, 0xc0, !UPT ;  /* 0x0000000105040892 */ /* 0x000fe4000f8ec03f */
[----:B------:R-:W-:-:S12]  /*1040*/  UIMAD UR5, UR5, -0xb, UR14 ;  /* 0xfffffff5050578a4 */ /* 0x000fd8000f8e020e */
.L_x_12:
[----:B------:R-:W-:Y:S01]  /*1050*/  IMAD.MOV.U32 R8, RZ, RZ, -0x1 ;  /* 0xffffffffff087424 */ /* 0x000fe200078e00ff */
[----:B------:R-:W-:Y:S01]  /*1060*/  ISETP.GE.U32.AND P0, PT, R17, UR18, PT ;  /* 0x0000001211007c0c */ /* 0x000fe2000bf06070 */
[----:B------:R-:W-:Y:S01]  /*1070*/  IMAD.MOV.U32 R6, RZ, RZ, -0x1 ;  /* 0xffffffffff067424 */ /* 0x000fe200078e00ff */
[----:B------:R-:W-:Y:S01]  /*1080*/  PRMT R0, RZ, 0x7610, R0 ;  /* 0x00007610ff007816 */ /* 0x000fe20000000000 */
[----:B------:R-:W-:Y:S01]  /*1090*/  IMAD.MOV.U32 R7, RZ, RZ, -0x1 ;  /* 0xffffffffff077424 */ /* 0x000fe200078e00ff */
[----:B------:R2:W-:Y:S01]  /*10a0*/  STL [R1+0x8c], R8 ;  /* 0x00008c0801007387 */ /* 0x0005e20000100800 */
[----:B------:R-:W-:-:S03]  /*10b0*/  ISETP.GE.U32.AND.EX P0, PT, R22, UR19, PT, P0 ;  /* 0x0000001316007c0c */ /* 0x000fc6000bf06100 */
[----:B------:R2:W-:Y:S04]  /*10c0*/  STL [R1+0x7c], R6 ;  /* 0x00007c0601007387 */ /* 0x0005e80000100800 */
[----:B------:R2:W-:Y:S06]  /*10d0*/  STL [R1+0x90], R7 ;  /* 0x0000900701007387 */ /* 0x0005ec0000100800 */
[----:B------:R-:W-:Y:S05]  /*10e0*/  @P0 BRA `(.L_x_13) ;  /* 0x0000000400380947 */ /* 0x000fea0003800000 */
[----:B------:R-:W3:Y:S01]  /*10f0*/  LDC.64 R18, c[0x0][0x628] ;  /* 0x00018a00ff127b82 */ /* 0x000ee20000000a00 */
[----:B--2---:R-:W-:Y:S02]  /*1100*/  IMAD.MOV.U32 R6, RZ, RZ, R17 ;  /* 0x000000ffff067224 */ /* 0x004fe400078e0011 */
[----:B------:R-:W-:-:S05]  /*1110*/  IMAD.MOV.U32 R7, RZ, RZ, R22 ;  /* 0x000000ffff077224 */ /* 0x000fca00078e0016 */
[----:B------:R-:W2:Y:S08]  /*1120*/  LDC R0, c[0x0][0x630] ;  /* 0x00018c00ff007b82 */ /* 0x000eb00000000800 */
[----:B------:R-:W4:Y:S01]  /*1130*/  LDC.64 R20, c[0x0][0x620] ;  /* 0x00018800ff147b82 */ /* 0x000f220000000a00 */
[----:B---3--:R-:W-:-:S04]  /*1140*/  ISETP.NE.U32.AND P0, PT, R18, RZ, PT ;  /* 0x000000ff1200720c */ /* 0x008fc80003f05070 */
[----:B------:R-:W-:-:S13]  /*1150*/  ISETP.NE.AND.EX P0, PT, R19, RZ, PT, P0 ;  /* 0x000000ff1300720c */ /* 0x000fda0003f05300 */
[----:B--2-4-:R-:W-:Y:S05]  /*1160*/  @!P0 BRA `(.L_x_14) ;  /* 0x0000000000288947 */ /* 0x014fea0003800000 */
[----:B------:R-:W2:Y:S02]  /*1170*/  LDC R11, c[0x0][0x634] ;  /* 0x00018d00ff0b7b82 */ /* 0x000ea40000000800 */
[----:B--2---:R-:W-:-:S05]  /*1180*/  IADD3 R11, P0, R17, R11, RZ ;  /* 0x0000000b110b7210 */ /* 0x004fca0007f1e0ff */
[----:B0-----:R-:W-:-:S04]  /*1190*/  IMAD.X R13, RZ, RZ, R22, P0 ;  /* 0x000000ffff0d7224 */ /* 0x001fc800000e0616 */
[----:B------:R-:W-:-:S04]  /*11a0*/  IMAD.WIDE.U32 R6, R13, R18, RZ ;  /* 0x000000120d067225 */ /* 0x000fc800078e00ff */
[----:B------:R-:W-:-:S04]  /*11b0*/  IMAD.WIDE.U32 R8, P0, R11, R19, R6 ;  /* 0x000000130b087225 */ /* 0x000fc80007800006 */
[----:B------:R-:W-:-:S04]  /*11c0*/  IMAD.WIDE.U32 R6, R11, R18, RZ ;  /* 0x000000120b067225 */ /* 0x000fc800078e00ff */
[----:B------:R-:W-:Y:S01]  /*11d0*/  IMAD.X R11, RZ, RZ, RZ, P0 ;  /* 0x000000ffff0b7224 */ /* 0x000fe200000e06ff */
[----:B------:R-:W-:Y:S01]  /*11e0*/  IADD3 RZ, P0, R7, R8, RZ ;  /* 0x0000000807ff7210 */ /* 0x000fe20007f1e0ff */
[----:B------:R-:W-:-:S04]  /*11f0*/  IMAD.MOV.U32 R10, RZ, RZ, R9 ;  /* 0x000000ffff0a7224 */ /* 0x000fc800078e0009 */
[----:B------:R-:W-:-:S08]  /*1200*/  IMAD.WIDE.U32.X R6, R13, R19, R10, P0 ;  /* 0x000000130d067225 */ /* 0x000fd000000e040a */
.L_x_14:
[-CC-:B------:R-:W-:Y:S01]  /*1210*/  SHF.R.U64 R27, R6, R0.reuse, R7.reuse ;  /* 0x00000000061b7219 */ /* 0x180fe20000001207 */
[----:B------:R-:W2:Y:S01]  /*1220*/  LDC.64 R24, c[0x0][0x640] ;  /* 0x00019000ff187b82 */ /* 0x000ea20000000a00 */
[----:B------:R-:W-:Y:S01]  /*1230*/  SHF.R.U32.HI R0, RZ, R0, R7 ;  /* 0x00000000ff007219 */ /* 0x000fe20000011607 */
[----:B------:R-:W-:Y:S01]  /*1240*/  IMAD.MOV.U32 R6, RZ, RZ, R17 ;  /* 0x000000ffff067224 */ /* 0x000fe200078e0011 */
[----:B------:R-:W-:-:S05]  /*1250*/  IADD3 R9, P0, RZ, -R27, RZ ;  /* 0x8000001bff097210 */ /* 0x000fca0007f1e0ff */
[----:B------:R-:W3:Y:S01]  /*1260*/  LDC R8, c[0x0][0x618] ;  /* 0x00018600ff087b82 */ /* 0x000ee20000000800 */
[----:B------:R-:W-:-:S04]  /*1270*/  IMAD.X R7, RZ, RZ, ~R0, P0 ;  /* 0x000000ffff077224 */ /* 0x000fc800000e0e00 */
[-C--:B------:R-:W-:Y:S02]  /*1280*/  IMAD R0, R7, R20.reuse, RZ ;  /* 0x0000001407007224 */ /* 0x080fe400078e02ff */
[----:B------:R-:W-:Y:S01]  /*1290*/  IMAD.MOV.U32 R7, RZ, RZ, R22 ;  /* 0x000000ffff077224 */ /* 0x000fe200078e0016 */
[----:B------:R-:W4:Y:S01]  /*12a0*/  LDC R11, c[0x0][0x608] ;  /* 0x00018200ff0b7b82 */ /* 0x000f220000000800 */
[----:B-1----:R-:W-:Y:S02]  /*12b0*/  IMAD.MOV.U32 R22, RZ, RZ, 0x1 ;  /* 0x00000001ff167424 */ /* 0x002fe400078e00ff */
[----:B------:R-:W-:-:S04]  /*12c0*/  IMAD.WIDE.U32 R6, R9, R20, R6 ;  /* 0x0000001409067225 */ /* 0x000fc800078e0006 */
[----:B------:R-:W-:Y:S01]  /*12d0*/  IMAD R9, R9, R21, R0 ;  /* 0x0000001509097224 */ /* 0x000fe200078e0200 */
[----:B------:R-:W1:Y:S01]  /*12e0*/  LDC R23, c[0x0][0x658] ;  /* 0x00019600ff177b82 */ /* 0x000e620000000800 */
[----:B--2---:R-:W-:Y:S01]  /*12f0*/  ISETP.NE.U32.AND P0, PT, R24, RZ, PT ;  /* 0x000000ff1800720c */ /* 0x004fe20003f05070 */
[----:B------:R-:W-:Y:S02]  /*1300*/  IMAD.MOV.U32 R0, RZ, RZ, -0x1 ;  /* 0xffffffffff007424 */ /* 0x000fe400078e00ff */
[----:B------:R-:W-:Y:S01]  /*1310*/  IMAD.IADD R7, R7, 0x1, R9 ;  /* 0x0000000107077824 */ /* 0x000fe200078e0209 */
[----:B------:R-:W-:-:S03]  /*1320*/  ISETP.NE.AND.EX P0, PT, R25, RZ, PT, P0 ;  /* 0x000000ff1900720c */ /* 0x000fc60003f05300 */
[----:B------:R-:W2:Y:S01]  /*1330*/  LDC R21, c[0x0][0x600] ;  /* 0x00018000ff157b82 */ /* 0x000ea20000000800 */
[-CC-:B---3--:R-:W-:Y:S02]  /*1340*/  SHF.R.U64 R19, R6, R8.reuse, R7.reuse ;  /* 0x0000000806137219 */ /* 0x188fe40000001207 */
[----:B------:R-:W-:-:S05]  /*1350*/  SHF.R.U32.HI R6, RZ, R8, R7 ;  /* 0x00000008ff067219 */ /* 0x000fca0000011607 */
[----:B------:R-:W3:Y:S01]  /*1360*/  LDC R18, c[0x0][0x648] ;  /* 0x00019200ff127b82 */ /* 0x000ee20000000800 */
[-CC-:B----4-:R-:W-:Y:S02]  /*1370*/  SHF.R.U64 R28, R19, R11.reuse, R6.reuse ;  /* 0x0000000b131c7219 */ /* 0x190fe40000001206 */
[----:B------:R-:W-:-:S05]  /*1380*/  SHF.R.U32.HI R6, RZ, R11, R6 ;  /* 0x0000000bff067219 */ /* 0x000fca0000011606 */
[----:B------:R-:W4:Y:S01]  /*1390*/  LDC R20, c[0x0][0x638] ;  /* 0x00018e00ff147b82 */ /* 0x000f220000000800 */
[-CC-:B-1----:R-:W-:Y:S02]  /*13a0*/  SHF.R.U64 R30, R28, R23.reuse, R6.reuse ;  /* 0x000000171c1e7219 */ /* 0x182fe40000001206 */
[-C--:B------:R-:W-:Y:S02]  /*13b0*/  SHF.L.U32 R0, R0, R23.reuse, RZ ;  /* 0x0000001700007219 */ /* 0x080fe400000006ff */
[----:B------:R-:W-:Y:S01]  /*13c0*/  SHF.R.U32.HI R7, RZ, R23, R6 ;  /* 0x00000017ff077219 */ /* 0x000fe20000011606 */
[----:B------:R-:W-:Y:S01]  /*13d0*/  IMAD.MOV.U32 R6, RZ, RZ, R30 ;  /* 0x000000ffff067224 */ /* 0x000fe200078e001e */
[----:B0-----:R-:W-:Y:S01]  /*13e0*/  LOP3.LUT R13, RZ, R0, RZ, 0x33, !PT ;  /* 0x00000000ff0d7212 */ /* 0x001fe200078e33ff */
[----:B------:R-:W0:Y:S01]  /*13f0*/  LDC R26, c[0x0][0x610] ;  /* 0x00018400ff1a7b82 */ /* 0x000e220000000800 */
[----:B------:R-:W-:Y:S05]  /*1400*/  @!P0 BRA `(.L_x_15) ;  /* 0x0000000000288947 */ /* 0x000fea0003800000 */
[----:B------:R-:W1:Y:S02]  /*1410*/  LDC R11, c[0x0][0x64c] ;  /* 0x00019300ff0b7b82 */ /* 0x000e640000000800 */
[----:B-1----:R-:W-:-:S05]  /*1420*/  IADD3 R11, P0, R30, R11, RZ ;  /* 0x0000000b1e0b7210 */ /* 0x002fca0007f1e0ff */
[----:B------:R-:W-:-:S04]  /*1430*/  IMAD.X R17, RZ, RZ, R7, P0 ;  /* 0x000000ffff117224 */ /* 0x000fc800000e0607 */
[----:B------:R-:W-:-:S04]  /*1440*/  IMAD.WIDE.U32 R6, R17, R24, RZ ;  /* 0x0000001811067225 */ /* 0x000fc800078e00ff */
[----:B------:R-:W-:-:S04]  /*1450*/  IMAD.WIDE.U32 R8, P0, R11, R25, R6 ;  /* 0x000000190b087225 */ /* 0x000fc80007800006 */
[----:B------:R-:W-:-:S04]  /*1460*/  IMAD.WIDE.U32 R6, R11, R24, RZ ;  /* 0x000000180b067225 */ /* 0x000fc800078e00ff */
[----:B------:R-:W-:Y:S01]  /*1470*/  IMAD.X R11, RZ, RZ, RZ, P0 ;  /* 0x000000ffff0b7224 */ /* 0x000fe200000e06ff */
[----:B------:R-:W-:Y:S01]  /*1480*/  IADD3 RZ, P0, R7, R8, RZ ;  /* 0x0000000807ff7210 */ /* 0x000fe20007f1e0ff */
[----:B------:R-:W-:-:S04]  /*1490*/  IMAD.MOV.U32 R10, RZ, RZ, R9 ;  /* 0x000000ffff0a7224 */ /* 0x000fc800078e0009 */
[----:B------:R-:W-:-:S08]  /*14a0*/  IMAD.WIDE.U32.X R6, R17, R25, R10, P0 ;  /* 0x0000001911067225 */ /* 0x000fd000000e040a */
.L_x_15:
[----:B---3--:R-:W-:Y:S01]  /*14b0*/  SHF.R.U64 R5, R6, R18, R7 ;  /* 0x0000001206057219 */ /* 0x008fe20000001207 */
[----:B--2---:R-:W-:Y:S01]  /*14c0*/  VIADD R6, R21, 0xffffffff ;  /* 0xffffffff15067836 */ /* 0x004fe20000000000 */
[----:B------:R-:W-:Y:S01]  /*14d0*/  SHF.L.U32 R0, R22, R23, RZ ;  /* 0x0000001716007219 */ /* 0x000fe200000006ff */
[----:B------:R-:W-:Y:S01]  /*14e0*/  @P2 IMAD R14, R15, R16, R4 ;  /* 0x000000100f0e2224 */ /* 0x000fe200078e0204 */
[----:B------:R-:W-:Y:S01]  /*14f0*/  LOP3.LUT R13, R28, R13, RZ, 0xc0, !PT ;  /* 0x0000000d1c0d7212 */ /* 0x000fe200078ec0ff */
[----:B------:R-:W-:-:S04]  /*1500*/  IMAD.MOV R7, RZ, RZ, -R5 ;  /* 0x000000ffff077224 */ /* 0x000fc800078e0a05 */
[----:B------:R-:W-:Y:S01]  /*1510*/  IMAD R13, R0, R5, R13 ;  /* 0x00000005000d7224 */ /* 0x000fe200078e020d */
[----:B------:R-:W-:Y:S01]  /*1520*/  LOP3.LUT R5, R19, R6, RZ, 0xc0, !PT ;  /* 0x0000000613057212 */ /* 0x000fe200078ec0ff */
[----:B----4-:R-:W-:Y:S02]  /*1530*/  IMAD R0, R7, R20, R30 ;  /* 0x0000001407007224 */ /* 0x010fe400078e021e */
[----:B------:R-:W-:Y:S02]  /*1540*/  IMAD.MOV.U32 R6, RZ, RZ, 0x1 ;  /* 0x00000001ff067424 */ /* 0x000fe400078e00ff */
[----:B0-----:R-:W-:Y:S02]  /*1550*/  IMAD R4, R13, R26, R14 ;  /* 0x0000001a0d047224 */ /* 0x001fe400078e020e */
[----:B------:R-:W-:Y:S01]  /*1560*/  IMAD R5, R0, R21, R5 ;  /* 0x0000001500057224 */ /* 0x000fe200078e0205 */
[----:B------:R-:W-:-:S04]  /*1570*/  PRMT R0, R6, 0x7610, R0 ;  /* 0x0000761006007816 */ /* 0x000fc80000000000 */
[----:B------:R-:W-:Y:S02]  /*1580*/  SEL R6, R5, R4, !P2 ;  /* 0x0000000405067207 */ /* 0x000fe40005000000 */
[----:B------:R-:W-:-:S03]  /*1590*/  SEL R4, R4, R5, !P2 ;  /* 0x0000000504047207 */ /* 0x000fc60005000000 */
[----:B------:R3:W-:Y:S04]  /*15a0*/  STL [R1+0x90], R6 ;  /* 0x0000900601007387 */ /* 0x0007e80000100800 */
[----:B------:R3:W-:Y:S04]  /*15b0*/  STL [R1+0x7c], R27 ;  /* 0x00007c1b01007387 */ /* 0x0007e80000100800 */
[----:B------:R3:W-:Y:S02]  /*15c0*/  STL [R1+0x8c], R4 ;  /* 0x00008c0401007387 */ /* 0x0007e40000100800 */
.L_x_13:
[----:B------:R-:W-:Y:S05]  /*15d0*/  @!P1 BRA `(.L_x_16) ;  /* 0x00000000000c9947 */ /* 0x000fea0003800000 */
[----:B------:R-:W-:Y:S01]  /*15e0*/  UCGABAR_WAIT ;  /* 0x0000000000007dc7 */ /* 0x000fe20008000000 */
[----:B------:R-:W-:Y:S01]  /*15f0*/  CCTL.IVALL ;  /* 0x00000000ff00798f */ /* 0x000fe20002000000 */
[----:B------:R-:W-:Y:S05]  /*1600*/  BRA `(.L_x_17) ;  /* 0x0000000000047947 */ /* 0x000fea0003800000 */
.L_x_16:
[----:B------:R-:W-:Y:S06]  /*1610*/  BAR.SYNC.DEFER_BLOCKING 0x0 ;  /* 0x0000000000007b1d */ /* 0x000fec0000010000 */
.L_x_17:
[----:B------:R-:W-:Y:S05]  /*1620*/  @!P3 BRA `(.L_x_18) ;  /* 0x000000dc0000b947 */ /* 0x000fea0003800000 */
[----:B------:R-:W-:-:S06]  /*1630*/  UISETP.GT.U32.AND UP0, UPT, UR12, 0x1, UPT ;  /* 0x000000010c00788c */ /* 0x000fcc000bf04070 */
[----:B------:R-:W-:-:S13]  /*1640*/  PLOP3.LUT P0, PT, PT, PT, UP0, 0x80, 0x0 ;  /* 0x000000000000781c */ /* 0x000fda0003f0f008 */
[----:B------:R-:W-:Y:S05]  /*1650*/  @P0 EXIT ;  /* 0x000000000000094d */ /* 0x000fea0003800000 */
.L_x_19:
[----:B------:R-:W-:-:S08]  /*1660*/  NOP ;  /* 0x0000000000007918 */ /* 0x000fd00000000000 */
[----:B------:R-:W4:Y:S02]  /*1670*/  USETMAXREG.TRY_ALLOC.CTAPOOL UP0, 0xe8 ;  /* 0x000000e8000079c8 */ /* 0x000f240008000600 */
[----:B----4-:R-:W-:-:S13]  /*1680*/  PLOP3.LUT P0, PT, PT, PT, UP0, 0x80, 0x0 ;  /* 0x000000000000781c */ /* 0x010fda0003f0f008 */
[----:B------:R-:W-:Y:S05]  /*1690*/  @!P0 BRA `(.L_x_19) ;  /* 0xfffffffc00f08947 */ /* 0x000fea000383ffff */
[----:B------:R-:W-:-:S13]  /*16a0*/  LOP3.LUT P0, RZ, R0, 0xff, RZ, 0xc0, !PT ;  /* 0x000000ff00ff7812 */ /* 0x000fda000780c0ff */
[----:B------:R-:W-:Y:S05]  /*16b0*/  @!P0 EXIT ;  /* 0x000000000000894d */ /* 0x000fea0003800000 */
[----:B------:R-:W4:Y:S01]  /*16c0*/  S2UR UR6, SR_CgaCtaId ;  /* 0x00000000000679c3 */ /* 0x000f220000008800 */
[CC--:B------:R-:W-:Y:S01]  /*16d0*/  LEA.HI R0, R12.reuse, R3.reuse, RZ, 0x2 ;  /* 0x000000030c007211 */ /* 0x0c0fe200078f10ff */
[----:B------:R-:W-:Y:S01]  /*16e0*/  UIADD3 UR7, UR17, -0x1, URZ ;  /* 0xffffffff11077890 */ /* 0x000fe2000fffe03f */
[----:B------:R-:W-:Y:S01]  /*16f0*/  LEA.HI R3, R12, R3, RZ, 0x5 ;  /* 0x000000030c037211 */ /* 0x000fe200078f28ff */
[----:B------:R-:W-:Y:S01]  /*1700*/  UMOV UR12, 0x400 ;  /* 0x00000400000c7882 */ /* 0x000fe20000000000 */
[--C-:B------:R-:W-:Y:S01]  /*1710*/  SHF.R.S32.HI R2, RZ, 0x2, R0.reuse ;  /* 0x00000002ff027819 */ /* 0x100fe20000011400 */
[----:B------:R-:W-:Y:S01]  /*1720*/  UISETP.LT.AND UP0, UPT, UR14, 0x1, UPT ;  /* 0x000000010e00788c */ /* 0x000fe2000bf01270 */
[----:B------:R-:W-:Y:S01]  /*1730*/  SHF.R.S32.HI R5, RZ, 0x1f, R0 ;  /* 0x0000001fff057819 */ /* 0x000fe20000011400 */
[----:B------:R-:W-:Y:S02]  /*1740*/  ULOP3.LUT UR27, UR13, 0x1, URZ, 0xfc, !UPT ;  /* 0x000000010d1b7892 */ /* 0x000fe4000f8efc3f */
[----:B------:R-:W-:Y:S01]  /*1750*/  USEL UR16, UR14, 0x1, UP0 ;  /* 0x000000010e107887 */ /* 0x000fe20008000000 */
[----:B------:R-:W-:Y:S01]  /*1760*/  LEA.HI R5, R5, R2, RZ, 0x3 ;  /* 0x0000000205057211 */ /* 0x000fe200078f18ff */
[----:B------:R-:W-:-:S02]  /*1770*/  UISETP.NE.AND UP0, UPT, UR7, URZ, UPT ;  /* 0x0000003f0700728c */ /* 0x000fc4000bf05270 */
[----:B------:R-:W-:Y:S01]  /*1780*/  USHF.L.U32 UR28, UR14, 0x1, URZ ;  /* 0x000000010e1c7899 */ /* 0x000fe2000800063f */
[----:B------:R-:W-:Y:S01]  /*1790*/  LOP3.LUT R5, R5, 0xfffffff8, RZ, 0xc0, !PT ;  /* 0xfffffff805057812 */ /* 0x000fe200078ec0ff */
[----:B------:R-:W-:Y:S02]  /*17a0*/  UIADD3 UR16, -UR16, UR14, URZ ;  /* 0x0000000e10107290 */ /* 0x000fe4000fffe13f */
[----:B------:R-:W-:Y:S02]  /*17b0*/  USEL UR30, URZ, 0x1, UP0 ;  /* 0x000000013f1e7887 */ /* 0x000fe40008000000 */
[----:B------:R-:W-:Y:S01]  /*17c0*/  IMAD.IADD R2, R2, 0x1, -R5 ;  /* 0x0000000102027824 */ /* 0x000fe200078e0a05 */
[----:B------:R-:W-:Y:S01]  /*17d0*/  SHF.R.S32.HI R5, RZ, 0x5, R3 ;  /* 0x00000005ff057819 */ /* 0x000fe20000011403 */
[----:B----4-:R-:W-:-:S03]  /*17e0*/  ULEA UR12, UR6, UR12, 0x18 ;  /* 0x0000000c060c7291 */ /* 0x010fc6000f8ec03f */
[--C-:B------:R-:W-:Y:S01]  /*17f0*/  SHF.R.S32.HI R3, RZ, 0x1f, R2.reuse ;  /* 0x0000001fff037819 */ /* 0x100fe20000011402 */
[----:B------:R-:W-:Y:S01]  /*1800*/  USHF.L.U32 UR6, UR7, 0x3, URZ ;  /* 0x0000000307067899 */ /* 0x000fe2000800063f */
[C-C-:B------:R-:W-:Y:S01]  /*1810*/  IMAD R0, R5.reuse, -0x10, -R2.reuse ;  /* 0xfffffff005007824 */ /* 0x140fe200078e0a02 */
[----:B------:R-:W-:Y:S02]  /*1820*/  UIADD3 UR29, UR12, 0xc0, URZ ;  /* 0x000000c00c1d7890 */ /* 0x000fe4000fffe03f */
[----:B------:R-:W-:Y:S01]  /*1830*/  ULOP3.LUT UR6, UR6, 0x8, URZ, 0xc0, !UPT ;  /* 0x0000000806067892 */ /* 0x000fe2000f8ec03f */
[----:B------:R-:W-:Y:S01]  /*1840*/  IMAD.WIDE R2, R5, 0x10, R2 ;  /* 0x0000001005027825 */ /* 0x000fe200078e0202 */
[----:B------:R-:W-:Y:S02]  /*1850*/  ULEA UR17, UR17, UR29, 0x3 ;  /* 0x0000001d11117291 */ /* 0x000fe4000f8e183f */
[----:B------:R-:W-:Y:S02]  /*1860*/  ULOP3.LUT UR31, UR6, 0x8, URZ, 0x3c, !UPT ;  /* 0x00000008061f7892 */ /* 0x000fe4000f8e3c3f */
[----:B------:R-:W-:-:S03]  /*1870*/  ULOP3.LUT UR18, UR6, 0x18, URZ, 0x3c, !UPT ;  /* 0x0000001806127892 */ /* 0x000fc6000f8e3c3f */
[----:B------:R-:W-:Y:S02]  /*1880*/  ULDC UR6, c[0x0][0x284] ;  /* 0x0000a10000067ab9 */ /* 0x000fe40000000800 */
[----:B------:R-:W-:-:S05]  /*1890*/  VIADD R0, R0, UR6 ;  /* 0x0000000600007c36 */ /* 0x000fca0008000000 */
[----:B------:R4:W-:Y:S04]  /*18a0*/  STL [R1+0x94], R0 ;  /* 0x0000940001007387 */ /* 0x0009e80000100800 */
[----:B------:R4:W-:Y:S02]  /*18b0*/  STL.64 [R1+0x98], R2 ;  /* 0x0000980201007387 */ /* 0x0009e40000100a00 */
.L_x_302:
[----:B----4-:R-:W-:Y:S01]  /*18c0*/  IMAD.U32 R0, RZ, RZ, UR30 ;  /* 0x0000001eff007e24 */ /* 0x010fe2000f8e00ff */
[----:B0-2---:R-:W4:Y:S01]  /*18d0*/  LDC R2, c[0x0][0x28c] ;  /* 0x0000a300ff027b82 */ /* 0x005f220000000800 */
[----:B------:R-:W-:Y:S01]  /*18e0*/  UMOV UR6, URZ ;  /* 0x0000003f00067c82 */ /* 0x000fe20008000000 */
[----:B------:R-:W-:Y:S02]  /*18f0*/  UMOV UR19, UR5 ;  /* 0x0000000500137c82 */ /* 0x000fe40008000000 */
[----:B------:R-:W-:-:S04]  /*1900*/  SHF.L.U32 R0, R0, 0x1f, RZ ;  /* 0x0000001f00007819 */ /* 0x000fc800000006ff */
[----:B------:R-:W5:Y:S01]  /*1910*/  SYNCS.PHASECHK.TRANS64.TRYWAIT P0, [UR17+-0x8], R0 ;  /* 0xfffff800ff0075a7 */ /* 0x000f620008000151 */
[----:B----4-:R-:W-:Y:S01]  /*1920*/  ISETP.GE.AND P1, PT, R2, 0x1, PT ;  /* 0x000000010200780c */ /* 0x010fe20003f26270 */
[----:B-----5:R-:W-:-:S12]  /*1930*/  @!P0 BRA `(.L_x_20) ;  /* 0x000000ec00b08947 */ /* 0x020fd80003800000 */
.L_x_331:
[----:B------:R0:W-:Y:S01]  /*1940*/  STL [R1+0x74], RZ ;  /* 0x000074ff01007387 */ /* 0x0001e20000100800 */
[----:B------:R-:W-:Y:S01]  /*1950*/  UMOV UR7, URZ ;  /* 0x0000003f00077c82 */ /* 0x000fe20008000000 */
[----:B------:R-:W-:Y:S01]  /*1960*/  UMOV UR8, URZ ;  /* 0x0000003f00087c82 */ /* 0x000fe20008000000 */
[----:B----4-:R-:W-:Y:S01]  /*1970*/  IMAD.MOV.U32 R0, RZ, RZ, RZ ;  /* 0x000000ffff007224 */ /* 0x010fe200078e00ff */
[----:B------:R4:W-:Y:S01]  /*1980*/  STL [R1+0x70], RZ ;  /* 0x000070ff01007387 */ /* 0x0009e20000100800 */
[----:B------:R-:W-:Y:S02]  /*1990*/  CS2R R2, SRZ ;  /* 0x0000000000027805 */ /* 0x000fe4000001ff00 */
[----:B---3--:R-:W-:Y:S02]  /*19a0*/  CS2R R4, SRZ ;  /* 0x0000000000047805 */ /* 0x008fe4000001ff00 */
[----:B--2---:R-:W-:Y:S01]  /*19b0*/  CS2R R6, SRZ ;  /* 0x0000000000067805 */ /* 0x004fe2000001ff00 */
[----:B------:R4:W-:Y:S01]  /*19c0*/  STL [R1+0x6c], RZ ;  /* 0x00006cff01007387 */ /* 0x0009e20000100800 */
[----:B------:R-:W-:-:S02]  /*19d0*/  CS2R R8, SRZ ;  /* 0x0000000000087805 */ /* 0x000fc4000001ff00 */
[----:B0-----:R-:W-:Y:S02]  /*19e0*/  CS2R R10, SRZ ;  /* 0x00000000000a7805 */ /* 0x001fe4000001ff00 */
[----:B------:R-:W-:Y:S01]  /*19f0*/  CS2R R12, SRZ ;  /* 0x00000000000c7805 */ /* 0x000fe2000001ff00 */
[----:B------:R4:W-:Y:S01]  /*1a00*/  STL [R1+0x68], RZ ;  /* 0x000068ff01007387 */ /* 0x0009e20000100800 */
[----:B------:R-:W-:Y:S02]  /*1a10*/  CS2R R14, SRZ ;  /* 0x00000000000e7805 */ /* 0x000fe4000001ff00 */
[----:B-1----:R-:W-:Y:S02]  /*1a20*/  CS2R R16, SRZ ;  /* 0x0000000000107805 */ /* 0x002fe4000001ff00 */
[----:B------:R-:W-:Y:S01]  /*1a30*/  CS2R R18, SRZ ;  /* 0x0000000000127805 */ /* 0x000fe2000001ff00 */
[----:B------:R4:W-:Y:S01]  /*1a40*/  STL [R1+0x64], RZ ;  /* 0x000064ff01007387 */ /* 0x0009e20000100800 */
[----:B------:R-:W-:-:S02]  /*1a50*/  CS2R R20, SRZ ;  /* 0x0000000000147805 */ /* 0x000fc4000001ff00 */
[----:B------:R-:W-:Y:S02]  /*1a60*/  CS2R R22, SRZ ;  /* 0x0000000000167805 */ /* 0x000fe4000001ff00 */
[----:B------:R-:W-:Y:S01]  /*1a70*/  CS2R R152, SRZ ;  /* 0x0000000000987805 */ /* 0x000fe2000001ff00 */
[----:B------:R4:W-:Y:S01]  /*1a80*/  STL [R1+0x60], RZ ;  /* 0x000060ff01007387 */ /* 0x0009e20000100800 */
[----:B------:R-:W-:Y:S02]  /*1a90*/  CS2R R154, SRZ ;  /* 0x00000000009a7805 */ /* 0x000fe4000001ff00 */
[----:B------:R-:W-:Y:S02]  /*1aa0*/  CS2R R156, SRZ ;  /* 0x00000000009c7805 */ /* 0x000fe4000001ff00 */
        /* <DEDUP_REMOVED lines=46> */
[----:B------:R-:W-:Y:S01]  /*1d90*/  IMAD.MOV.U32 R226, RZ, RZ, RZ ;  /* 0x000000ffffe27224 */ /* 0x000fe200078e00ff */
[----:B------:R-:W-:Y:S01]  /*1da0*/  CS2R R24, SRZ ;  /* 0x0000000000187805 */ /* 0x000fe2000001ff00 */
[----:B------:R-:W-:Y:S01]  /*1db0*/  IMAD.U32 R227, RZ, RZ, UR4 ;  /* 0x00000004ffe37e24 */ /* 0x000fe2000f8e00ff */
[----:B------:R4:W-:Y:S01]  /*1dc0*/  STL [R1+0x2c], RZ ;  /* 0x00002cff01007387 */ /* 0x0009e20000100800 */
[----:B------:R-:W-:Y:S02]  /*1dd0*/  CS2R R26, SRZ ;  /* 0x00000000001a7805 */ /* 0x000fe4000001ff00 */
[----:B------:R-:W-:-:S02]  /*1de0*/  CS2R R28, SRZ ;  /* 0x00000000001c7805 */ /* 0x000fc4000001ff00 */
[----:B------:R-:W-:Y:S01]  /*1df0*/  CS2R R30, SRZ ;  /* 0x00000000001e7805 */ /* 0x000fe2000001ff00 */
[----:B------:R4:W-:Y:S01]  /*1e00*/  STL [R1+0x28], RZ ;  /* 0x000028ff01007387 */ /* 0x0009e20000100800 */
[----:B------:R-:W-:Y:S02]  /*1e10*/  CS2R R32, SRZ ;  /* 0x0000000000207805 */ /* 0x000fe4000001ff00 */
[----:B------:R-:W-:Y:S02]  /*1e20*/  CS2R R34, SRZ ;  /* 0x0000000000227805 */ /* 0x000fe4000001ff00 */
[----:B------:R-:W-:Y:S01]  /*1e30*/  CS2R R36, SRZ ;  /* 0x0000000000247805 */ /* 0x000fe2000001ff00 */
        /* <DEDUP_REMOVED lines=36> */
[----:B------:R4:W-:Y:S01]  /*2080*/  STL [R1], RZ ;  /* 0x000000ff01007387 */ /* 0x0009e20000100800 */
[----:B------:R-:W-:Y:S02]  /*2090*/  CS2R R92, SRZ ;  /* 0x00000000005c7805 */ /* 0x000fe4000001ff00 */
[----:B------:R-:W-:Y:S02]  /*20a0*/  CS2R R94, SRZ ;  /* 0x00000000005e7805 */ /* 0x000fe4000001ff00 */
[----:B------:R-:W-:Y:S02]  /*20b0*/  CS2R R96, SRZ ;  /* 0x0000000000607805 */ /* 0x000fe4000001ff00 */
[----:B------:R-:W-:Y:S02]  /*20c0*/  CS2R R98, SRZ ;  /* 0x0000000000627805 */ /* 0x000fe4000001ff00 */
[----:B------:R-:W-:-:S02]  /*20d0*/  CS2R R100, SRZ ;  /* 0x0000000000647805 */ /* 0x000fc4000001ff00 */
[----:B------:R-:W-:Y:S02]  /*20e0*/  CS2R R102, SRZ ;  /* 0x0000000000667805 */ /* 0x000fe4000001ff00 */
        /* <DEDUP_REMOVED lines=23> */
[----:B------:R-:W-:Y:S01]  /*2260*/  CS2R R150, SRZ ;  /* 0x0000000000967805 */ /* 0x000fe2000001ff00 */
[----:B----4-:R-:W-:Y:S06]  /*2270*/  @!P1 BRA `(.L_x_21) ;  /* 0x0000001000749947 */ /* 0x010fec0003800000 */
[----:B------:R-:W-:-:S06]  /*2280*/  UISETP.NE.AND UP0, UPT, UR27, 0x3, UPT ;  /* 0x000000031b00788c */ /* 0x000fcc000bf05270 */
[----:B------:R-:W-:-:S13]  /*2290*/  PLOP3.LUT P1, PT, PT, PT, UP0, 0x80, 0x0 ;  /* 0x000000000000781c */ /* 0x000fda0003f2f008 */
[----:B------:R-:W-:Y:S05]  /*22a0*/  @!P1 BRA `(.L_x_22) ;  /* 0x0000000000049947 */ /* 0x000fea0003800000 */
[----:B------:R-:W-:Y:S01]  /*22b0*/  BPT.TRAP 0x1 ;  /* 0x000000040000795c */ /* 0x000fe20000300000 */
.L_x_22:
[----:B------:R-:W-:Y:S01]  /*22c0*/  ULEA UR6, UR5, UR12, 0x3 ;  /* 0x0000000c05067291 */ /* 0x000fe2000f8e183f */
[----:B------:R-:W-:-:S05]  /*22d0*/  IMAD.U32 R0, RZ, RZ, UR4 ;  /* 0x00000004ff007e24 */ /* 0x000fca000f8e00ff */
[----:B------:R-:W-:-:S04]  /*22e0*/  SHF.L.U32 R0, R0, 0x1f, RZ ;  /* 0x0000001f00007819 */ /* 0x000fc800000006ff */
[----:B------:R0:W1:Y:S01]  /*22f0*/  SYNCS.PHASECHK.TRANS64.TRYWAIT P0, [UR6], R0 ;  /* 0x00000000ff0075a7 */ /* 0x0000620008000146 */
[----:B------:R-:W-:Y:S05]  /*2300*/  @!P1 BRA `(.L_x_23) ;  /* 0x0000000000049947 */ /* 0x000fea0003800000 */
[----:B------:R-:W-:Y:S01]  /*2310*/  BPT.TRAP 0x1 ;  /* 0x000000040000795c */ /* 0x000fe20000300000 */
.L_x_23:
[----:B-1----:R-:W-:Y:S05]  /*2320*/  @P0 BRA `(.L_x_24) ;  /* 0x0000000000080947 */ /* 0x002fea0003800000 */
[----:B------:R-:W1:Y:S02]  /*2330*/  SYNCS.PHASECHK.TRANS64.TRYWAIT P0, [UR6], R0 ;  /* 0x00000000ff0075a7 */ /* 0x000e640008000146 */
[----:B-1----:R-:W-:Y:S05]  /*2340*/  @!P0 BRA `(.L_x_25) ;  /* 0x000000e400448947 */ /* 0x002fea0003800000 */
.L_x_24:
[----:B------:R-:W-:Y:S01]  /*2350*/  UIADD3 UR6, UR12, 0x180, URZ ;  /* 0x000001800c067890 */ /* 0x000fe2000fffe03f */
[----:B------:R-:W-:Y:S01]  /*2360*/  WARPGROUP.ARRIVE ;  /* 0x00000000000079c5 */ /* 0x000fe20000000000 */
[----:B------:R-:W-:Y:S01]  /*2370*/  UIADD3 UR7, UR12, 0xb180, URZ ;  /* 0x0000b1800c077890 */ /* 0x000fe2000fffe03f */
[----:B------:R2:W-:Y:S01]  /*2380*/  STL [R1+0x74], RZ ;  /* 0x000074ff01007387 */ /* 0x0005e20000100800 */
[----:B------:R-:W-:Y:S01]  /*2390*/  USHF.R.U32.HI UR6, URZ, 0x4, UR6 ;  /* 0x000000043f067899 */ /* 0x000fe20008011606 */
[----:B01----:R-:W-:Y:S01]  /*23a0*/  IMAD.MOV.U32 R0, RZ, RZ, RZ ;  /* 0x000000ffff007224 */ /* 0x003fe200078e00ff */
[----:B------:R-:W-:Y:S01]  /*23b0*/  USHF.R.U32.HI UR7, URZ, 0x4, UR7 ;  /* 0x000000043f077899 */ /* 0x000fe20008011607 */
[----:B------:R2:W-:Y:S01]  /*23c0*/  STL [R1+0x70], RZ ;  /* 0x000070ff01007387 */ /* 0x0005e20000100800 */
[----:B------:R-:W-:Y:S01]  /*23d0*/  ULOP3.LUT UR6, UR6, 0x3fff, URZ, 0xc0, !UPT ;  /* 0x00003fff06067892 */ /* 0x000fe2000f8ec03f */
[----:B------:R-:W-:Y:S01]  /*23e0*/  CS2R R2, SRZ ;  /* 0x0000000000027805 */ /* 0x000fe2000001ff00 */
[----:B------:R-:W-:Y:S01]  /*23f0*/  ULOP3.LUT UR7, UR7, 0x3fff, URZ, 0xc0, !UPT ;  /* 0x00003fff07077892 */ /* 0x000fe2000f8ec03f */
[----:B------:R2:W-:Y:S01]  /*2400*/  STL [R1+0x6c], RZ ;  /* 0x00006cff01007387 */ /* 0x0005e20000100800 */
[----:B------:R-:W-:Y:S01]  /*2410*/  ULOP3.LUT UR6, UR6, 0x10000, URZ, 0xfc, !UPT ;  /* 0x0001000006067892 */ /* 0x000fe2000f8efc3f */
[----:B------:R-:W-:Y:S01]  /*2420*/  CS2R R4, SRZ ;  /* 0x0000000000047805 */ /* 0x000fe2000001ff00 */
[----:B------:R-:W-:Y:S01]  /*2430*/  ULOP3.LUT UR7, UR7, 0x10000, URZ, 0xfc, !UPT ;  /* 0x0001000007077892 */ /* 0x000fe2000f8efc3f */
[----:B------:R2:W-:Y:S01]  /*2440*/  STL [R1+0x68], RZ ;  /* 0x000068ff01007387 */ /* 0x0005e20000100800 */
[----:B------:R-:W-:Y:S01]  /*2450*/  ULEA UR8, UR5, UR6, 0x8 ;  /* 0x0000000605087291 */ /* 0x000fe2000f8e403f */
[----:B------:R-:W-:Y:S01]  /*2460*/  CS2R R6, SRZ ;  /* 0x0000000000067805 */ /* 0x000fe2000001ff00 */
[----:B------:R-:W-:Y:S01]  /*2470*/  ULEA UR10, UR5, UR7, 0xa ;  /* 0x00000007050a7291 */ /* 0x000fe2000f8e503f */
[----:B------:R2:W-:Y:S01]  /*2480*/  STL [R1+0x64], RZ ;  /* 0x000064ff01007387 */ /* 0x0005e20000100800 */
[----:B------:R-:W-:Y:S01]  /*2490*/  UMOV UR9, 0x80000020 ;  /* 0x8000002000097882 */ /* 0x000fe20000000000 */
[----:B------:R-:W-:Y:S01]  /*24a0*/  UMOV UR11, 0x80000020 ;  /* 0x80000020000b7882 */ /* 0x000fe20000000000 */
[----:B------:R-:W-:Y:S01]  /*24b0*/  ULDC UR7, c[0x0][0x50c] ;  /* 0x0001430000077ab9 */ /* 0x000fe20000000800 */
[----:B------:R2:W-:Y:S01]  /*24c0*/  STL [R1+0x60], RZ ;  /* 0x000060ff01007387 */ /* 0x0005e20000100800 */
[----:B------:R-:W-:Y:S01]  /*24d0*/  UISETP.NE.AND UP0, UPT, UR7, 0x2, UPT ;  /* 0x000000020700788c */ /* 0x000fe2000bf05270 */
[----:B------:R-:W-:Y:S01]  /*24e0*/  CS2R R8, SRZ ;  /* 0x0000000000087805 */ /* 0x000fe2000001ff00 */
[----:B------:R-:W-:Y:S01]  /*24f0*/  UMOV UR6, 0x2 ;  /* 0x0000000200067882 */ /* 0x000fe20000000000 */
[----:B------:R-:W-:Y:S01]  /*2500*/  QGMMA.64x256x32.F32.E5M2.E5M2 R24, gdesc[UR8], RZ, !UPT ;  /* 0x03e00000081879f3 */ /* 0x000fe2000c7038ff */
[----:B------:R2:W-:Y:S01]  /*2510*/  STL [R1+0x5c], RZ ;  /* 0x00005cff01007387 */ /* 0x0005e20000100800 */
[----:B------:R-:W-:Y:S01]  /*2520*/  USEL UR7, URZ, 0x1, UP0 ;  /* 0x000000013f077887 */ /* 0x000fe20008000000 */
[----:B------:R-:W-:Y:S01]  /*2530*/  CS2R R10, SRZ ;  /* 0x00000000000a7805 */ /* 0x000fe2000001ff00 */
[----:B------:R-:W-:Y:S01]  /*2540*/  UIADD3 UR8, UR8, 0x2, URZ ;  /* 0x0000000208087890 */ /* 0x000fe2000fffe03f */
[----:B------:R2:W-:Y:S01]  /*2550*/  STL [R1+0x58], RZ ;  /* 0x000058ff01007387 */ /* 0x0005e20000100800 */
[----:B------:R-:W-:Y:S01]  /*2560*/  UIADD3 UR10, UR10, 0x2, URZ ;  /* 0x000000020a0a7890 */ /* 0x000fe2000fffe03f */
[----:B------:R-:W-:-:S02]  /*2570*/  CS2R R12, SRZ ;  /* 0x00000000000c7805 */ /* 0x000fc4000001ff00 */
[----:B------:R-:W-:Y:S01]  /*2580*/  ISETP.NE.AND P0, PT, RZ, UR7, PT ;  /* 0x00000007ff007c0c */ /* 0x000fe2000bf05270 */
[----:B------:R2:W-:Y:S01]  /*2590*/  STL [R1+0x54], RZ ;  /* 0x000054ff01007387 */ /* 0x0005e20000100800 */
[----:B------:R-:W-:Y:S01]  /*25a0*/  UMOV UR9, 0x80000020 ;  /* 0x8000002000097882 */ /* 0x000fe20000000000 */
[----:B------:R-:W-:Y:S01]  /*25b0*/  UMOV UR11, 0x80000020 ;  /* 0x80000020000b7882 */ /* 0x000fe20000000000 */
        /* <DEDUP_REMOVED lines=55> */
[----:B------:R-:W-:Y:S01]  /*2930*/  CS2R R224, SRZ ;  /* 0x0000000000e07805 */ /* 0x000fe2000001ff00 */
[----:B------:R-:W-:Y:S01]  /*2940*/  IMAD.MOV.U32 R226, RZ, RZ, RZ ;  /* 0x000000ffffe27224 */ /* 0x000fe200078e00ff */
[----:B------:R2:W-:Y:S04]  /*2950*/  STL [R1+0x18], RZ ;  /* 0x000018ff01007387 */ /* 0x0005e80000100800 */
[----:B------:R2:W-:Y:S04]  /*2960*/  STL [R1+0x14], RZ ;  /* 0x000014ff01007387 */ /* 0x0005e80000100800 */
[----:B------:R2:W-:Y:S04]  /*2970*/  STL [R1+0x10], RZ ;  /* 0x000010ff01007387 */ /* 0x0005e80000100800 */
[----:B------:R2:W-:Y:S04]  /*2980*/  STL [R1+0xc], RZ ;  /* 0x00000cff01007387 */ /* 0x0005e80000100800 */
[----:B------:R2:W-:Y:S04]  /*2990*/  STL [R1+0x8], RZ ;  /* 0x000008ff01007387 */ /* 0x0005e80000100800 */
[----:B------:R2:W-:Y:S04]  /*29a0*/  STL [R1+0x4], RZ ;  /* 0x000004ff01007387 */ /* 0x0005e80000100800 */
[----:B------:R2:W-:Y:S01]  /*29b0*/  STL [R1], RZ ;  /* 0x000000ff01007387 */ /* 0x0005e20000100800 */
[----:B------:R-:W-:Y:S01]  /*29c0*/  QGMMA.64x256x32.F32.E5M2.E5M2 R24, gdesc[UR8], R24, gsb0 ;  /* 0x03e00000081879f3 */ /* 0x000fe20008003818 */
[----:B------:R-:W-:Y:S05]  /*29d0*/  @!P0 BRA `(.L_x_26) ;  /* 0x0000000800808947 */ /* 0x000fea0003800000 */
[----:B------:R-:W-:Y:S02]  /*29e0*/  WARPGROUP.DEPBAR.LE gsb0, 0x0 ;  /* 0x00008000000079c5 */ /* 0x000fe40000010000 */
[----:B------:R-:W-:-:S01]  /*29f0*/  FADD R227, RZ, R122 ;  /* 0x0000007affe37221 */ /* 0x000fc20000000000 */
[----:B------:R-:W-:Y:S01]  /*2a00*/  FADD R226, RZ, R24 ;  /* 0x00000018ffe27221 */ /* 0x000fe20000000000 */
[----:B------:R-:W-:-:S01]  /*2a10*/  FADD R225, RZ, R25 ;  /* 0x00000019ffe17221 */ /* 0x000fc20000000000 */
[----:B------:R-:W-:Y:S01]  /*2a20*/  FADD R224, RZ, R26 ;  /* 0x0000001affe07221 */ /* 0x000fe20000000000 */
[----:B------:R-:W-:-:S01]  /*2a30*/  FADD R223, RZ, R27 ;  /* 0x0000001bffdf7221 */ /* 0x000fc20000000000 */
[----:B------:R0:W-:Y:S01]  /*2a40*/  STL [R1], R227 ;  /* 0x000000e301007387 */ /* 0x0001e20000100800 */
[----:B------:R-:W-:-:S01]  /*2a50*/  FADD R222, RZ, R28 ;  /* 0x0000001cffde7221 */ /* 0x000fc20000000000 */
[----:B------:R-:W-:Y:S01]  /*2a60*/  FADD R221, RZ, R29 ;  /* 0x0000001dffdd7221 */ /* 0x000fe20000000000 */
[----:B------:R-:W-:-:S01]  /*2a70*/  FADD R220, RZ, R30 ;  /* 0x0000001effdc7221 */ /* 0x000fc20000000000 */
[----:B------:R-:W-:Y:S01]  /*2a80*/  FADD R219, RZ, R31 ;  /* 0x0000001fffdb7221 */ /* 0x000fe20000000000 */
[----:B------:R-:W-:-:S01]  /*2a90*/  FADD R218, RZ, R32 ;  /* 0x00000020ffda7221 */ /* 0x000fc20000000000 */
[----:B------:R-:W-:Y:S01]  /*2aa0*/  FADD R217, RZ, R33 ;  /* 0x00000021ffd97221 */ /* 0x000fe20000000000 */
[----:B------:R-:W-:-:S01]  /*2ab0*/  FADD R216, RZ, R34 ;  /* 0x00000022ffd87221 */ /* 0x000fc20000000000 */
[----:B------:R-:W-:Y:S01]  /*2ac0*/  FADD R215, RZ, R35 ;  /* 0x00000023ffd77221 */ /* 0x000fe20000000000 */
[----:B------:R-:W-:-:S01]  /*2ad0*/  FADD R214, RZ, R36 ;  /* 0x00000024ffd67221 */ /* 0x000fc20000000000 */
[----:B0-----:R-:W-:Y:S01]  /*2ae0*/  FADD R227, RZ, R123 ;  /* 0x0000007bffe37221 */ /* 0x001fe20000000000 */
[----:B------:R-:W-:-:S01]  /*2af0*/  FADD R213, RZ, R37 ;  /* 0x00000025ffd57221 */ /* 0x000fc20000000000 */
[----:B------:R-:W-:Y:S01]  /*2b00*/  FADD R212, RZ, R38 ;  /* 0x00000026ffd47221 */ /* 0x000fe20000000000 */
[----:B------:R-:W-:-:S01]  /*2b10*/  FADD R211, RZ, R39 ;  /* 0x00000027ffd37221 */ /* 0x000fc20000000000 */
[----:B------:R-:W-:Y:S01]  /*2b20*/  FADD R210, RZ, R40 ;  /* 0x00000028ffd27221 */ /* 0x000fe20000000000 */
[----:B------:R0:W-:Y:S01]  /*2b30*/  STL [R1+0x4], R227 ;  /* 0x000004e301007387 */ /* 0x0001e20000100800 */
        /* <DEDUP_REMOVED lines=93> */
[----:B------:R-:W-:Y:S01]  /*3110*/  UMOV UR6, URZ ;  /* 0x0000003f00067c82 */ /* 0x000fe20008000000 */
[----:B0-----:R-:W-:-:S05]  /*3120*/  FADD R227, RZ, R130 ;  /* 0x00000082ffe37221 */ /* 0x001fca0000000000 */
[----:B------:R0:W-:Y:S02]  /*3130*/  STL [R1+0x20], R227 ;  /* 0x000020e301007387 */ /* 0x0001e40000100800 */
        /* <DEDUP_REMOVED lines=42> */
.L_x_26:
[----:B------:R-:W-:-:S04]  /*33e0*/  UIADD3 UR19, UR5, 0x1, URZ ;  /* 0x0000000105137890 */ /* 0x000fc8000fffe03f */
[----:B------:R-:W-:-:S04]  /*33f0*/  UISETP.NE.AND UP0, UPT, UR19, 0xb, UPT ;  /* 0x0000000b1300788c */ /* 0x000fc8000bf05270 */
[----:B------:R-:W-:Y:S02]  /*3400*/  USEL UR8, URZ, 0x1, UP0 ;  /* 0x000000013f087887 */ /* 0x000fe40008000000 */
[----:B------:R-:W-:Y:S02]  /*3410*/  USEL UR19, UR19, URZ, UP0 ;  /* 0x0000003f13137287 */ /* 0x000fe40008000000 */
[----:B------:R-:W-:-:S06]  /*3420*/  ULOP3.LUT UR8, UR4, UR8, URZ, 0x3c, !UPT ;  /* 0x0000000804087292 */ /* 0x000fcc000f8e3c3f */
[----:B0-----:R-:W-:Y:S01]  /*3430*/  IMAD.U32 R227, RZ, RZ, UR8 ;  /* 0x00000008ffe37e24 */ /* 0x001fe2000f8e00ff */
[----:B------:R-:W-:-:S06]  /*3440*/  UMOV UR8, 0x1 ;  /* 0x0000000100087882 */ /* 0x000fcc0000000000 */
.L_x_21:
[----:B------:R-:W-:-:S06]  /*3450*/  UISETP.GE.AND UP0, UPT, UR16, 0x1, UPT ;  /* 0x000000011000788c */ /* 0x000fcc000bf06270 */
[----:B------:R-:W-:-:S13]  /*3460*/  PLOP3.LUT P0, PT, PT, PT, UP0, 0x80, 0x0 ;  /* 0x000000000000781c */ /* 0x000fda0003f0f008 */
[----:B------:R-:W-:Y:S05]  /*3470*/  @!P0 BRA `(.L_x_27) ;  /* 0x0000001000a48947 */ /* 0x000fea0003800000 */
[----:B------:R-:W-:Y:S01]  /*3480*/  IMAD.U32 R228, RZ, RZ, UR16 ;  /* 0x00000010ffe47e24 */ /* 0x000fe2000f8e00ff */
[----:B------:R-:W-:Y:S01]  /*3490*/  UMOV UR26, UR5 ;  /* 0x00000005001a7c82 */ /* 0x000fe20008000000 */
[----:B------:R-:W-:-:S05]  /*34a0*/  ULDC UR32, c[0x0][0x50c] ;  /* 0x0001430000207ab9 */ /* 0x000fca0000000800 */
.L_x_35:
[----:B------:R-:W-:-:S06]  /*34b0*/  UISETP.NE.AND UP0, UPT, UR27, 0x3, UPT ;  /* 0x000000031b00788c */ /* 0x000fcc000bf05270 */
[----:B------:R-:W-:-:S13]  /*34c0*/  PLOP3.LUT P1, PT, PT, PT, UP0, 0x80, 0x0 ;  /* 0x000000000000781c */ /* 0x000fda0003f2f008 */
[----:B-1---5:R-:W-:Y:S05]  /*34d0*/  @!P1 BRA `(.L_x_28) ;  /* 0x0000000000049947 */ /* 0x022fea0003800000 */
[----:B------:R-:W-:Y:S01]  /*34e0*/  BPT.TRAP 0x1 ;  /* 0x000000040000795c */ /* 0x000fe20000300000 */
.L_x_28:
[----:B------:R-:W-:Y:S01]  /*34f0*/  ULEA UR9, UR19, UR12, 0x3 ;  /* 0x0000000c13097291 */ /* 0x000fe2000f8e183f */
[----:B------:R-:W-:-:S08]  /*3500*/  SHF.L.U32 R229, R227, 0x1f, RZ ;  /* 0x0000001fe3e57819 */ /* 0x000fd000000006ff */
[----:B------:R0:W1:Y:S01]  /*3510*/  SYNCS.PHASECHK.TRANS64.TRYWAIT P0, [UR9], R229 ;  /* 0x000000e5ff0075a7 */ /* 0x0000620008000149 */
[----:B------:R-:W-:Y:S05]  /*3520*/  @!P1 BRA `(.L_x_29) ;  /* 0x0000000000049947 */ /* 0x000fea0003800000 */
[----:B------:R-:W-:Y:S01]  /*3530*/  BPT.TRAP 0x1 ;  /* 0x000000040000795c */ /* 0x000fe20000300000 */
.L_x_29:
[----:B-1----:R-:W-:Y:S05]  /*3540*/  @P0 BRA `(.L_x_30) ;  /* 0x0000000000080947 */ /* 0x002fea0003800000 */
[----:B------:R-:W1:Y:S02]  /*3550*/  SYNCS.PHASECHK.TRANS64.TRYWAIT P0, [UR9], R229 ;  /* 0x000000e5ff0075a7 */ /* 0x000e640008000149 */
[----:B-1----:R-:W-:Y:S05]  /*3560*/  @!P0 BRA `(.L_x_31) ;  /* 0x000000d000d48947 */ /* 0x002fea0003800000 */
.L_x_30:
[----:B------:R-:W-:Y:S01]  /*3570*/  UIADD3 UR9, UR12, 0x180, URZ ;  /* 0x000001800c097890 */ /* 0x000fe2000fffe03f */
[----:B------:R-:W-:Y:S01]  /*3580*/  WARPGROUP.ARRIVE ;  /* 0x00000000000079c5 */ /* 0x000fe20000000000 */
[----:B------:R-:W-:Y:S02]  /*3590*/  UIADD3 UR10, UR12, 0xb180, URZ ;  /* 0x0000b1800c0a7890 */ /* 0x000fe4000fffe03f */
[----:B------:R-:W-:Y:S02]  /*35a0*/  UISETP.NE.AND UP0, UPT, UR7, URZ, UPT ;  /* 0x0000003f0700728c */ /* 0x000fe4000bf05270 */
[----:B------:R-:W-:Y:S02]  /*35b0*/  USHF.R.U32.HI UR9, URZ, 0x4, UR9 ;  /* 0x000000043f097899 */ /* 0x000fe40008011609 */
[----:B------:R-:W-:Y:S02]  /*35c0*/  USHF.R.U32.HI UR10, URZ, 0x4, UR10 ;  /* 0x000000043f0a7899 */ /* 0x000fe4000801160a */
[----:B------:R-:W-:-:S02]  /*35d0*/  USEL UR8, UR8, URZ, !UP0 ;  /* 0x0000003f08087287 */ /* 0x000fc4000c000000 */
[----:B------:R-:W-:Y:S02]  /*35e0*/  ULOP3.LUT UR9, UR9, 0x3fff, URZ, 0xc0, !UPT ;  /* 0x00003fff09097892 */ /* 0x000fe4000f8ec03f */
[----:B------:R-:W-:Y:S02]  /*35f0*/  ULOP3.LUT UR10, UR10, 0x3fff, URZ, 0xc0, !UPT ;  /* 0x00003fff0a0a7892 */ /* 0x000fe4000f8ec03f */
[----:B------:R-:W-:Y:S02]  /*3600*/  UISETP.NE.U32.AND UP0, UPT, UR8, URZ, UPT ;  /* 0x0000003f0800728c */ /* 0x000fe4000bf05070 */
[----:B------:R-:W-:Y:S02]  /*3610*/  ULOP3.LUT UR8, UR9, 0x10000, URZ, 0xfc, !UPT ;  /* 0x0001000009087892 */ /* 0x000fe4000f8efc3f */
[----:B------:R-:W-:Y:S02]  /*3620*/  ULOP3.LUT UR10, UR10, 0x10000, URZ, 0xfc, !UPT ;  /* 0x000100000a0a7892 */ /* 0x000fe4000f8efc3f */
[----:B------:R-:W-:-:S02]  /*3630*/  ULEA UR8, UR19, UR8, 0x8 ;  /* 0x0000000813087291 */ /* 0x000fc4000f8e403f */
[----:B------:R-:W-:Y:S01]  /*3640*/  ULEA UR10, UR19, UR10, 0xa ;  /* 0x0000000a130a7291 */ /* 0x000fe2000f8e503f */
[----:B------:R-:W-:Y:S01]  /*3650*/  UMOV UR9, 0x80000020 ;  /* 0x8000002000097882 */ /* 0x000fe20000000000 */
[----:B------:R-:W-:Y:S01]  /*3660*/  UMOV UR11, 0x80000020 ;  /* 0x80000020000b7882 */ /* 0x000fe20000000000 */
[----:B------:R-:W-:-:S06]  /*3670*/  UIADD3 UR6, UR6, 0x2, URZ ;  /* 0x0000000206067890 */ /* 0x000fcc000fffe03f */
[----:B------:R-:W-:Y:S01]  /*3680*/  QGMMA.64x256x32.F32.E5M2.E5M2 R24, gdesc[UR8], R24, UP0 ;  /* 0x03e00000081879f3 */ /* 0x000fe2000bf03818 */
[----:B------:R-:W-:Y:S02]  /*3690*/  UIADD3 UR8, UR8, 0x2, URZ ;  /* 0x0000000208087890 */ /* 0x000fe4000fffe03f */
[----:B------:R-:W-:Y:S01]  /*36a0*/  UIADD3 UR10, UR10, 0x2, URZ ;  /* 0x000000020a0a7890 */ /* 0x000fe2000fffe03f */
[----:B------:R-:W-:Y:S01]  /*36b0*/  UMOV UR9, 0x80000020 ;  /* 0x8000002000097882 */ /* 0x000fe20000000000 */
[----:B------:R-:W-:Y:S01]  /*36c0*/  UMOV UR11, 0x80000020 ;  /* 0x80000020000b7882 */ /* 0x000fe20000000000 */
[----:B------:R-:W-:-:S04]  /*36d0*/  UISETP.NE.AND UP0, UPT, UR6, UR32, UPT ;  /* 0x000000200600728c */ /* 0x000fc8000bf05270 */
[----:B------:R-:W-:-:S06]  /*36e0*/  USEL UR7, URZ, 0x1, UP0 ;  /* 0x000000013f077887 */ /* 0x000fcc0008000000 */
[----:B------:R-:W-:-:S12]  /*36f0*/  ISETP.NE.AND P0, PT, RZ, UR7, PT ;  /* 0x00000007ff007c0c */ /* 0x000fd8000bf05270 */
[----:B------:R-:W-:Y:S03]  /*3700*/  QGMMA.64x256x32.F32.E5M2.E5M2 R24, gdesc[UR8], R24, gsb0 ;  /* 0x03e00000081879f3 */ /* 0x000fe60008003818 */
[----:B------:R-:W-:Y:S02]  /*3710*/  WARPGROUP.DEPBAR.LE gsb0, 0x1 ;  /* 0x00008000000079c5 */ /* 0x000fe40000010100 */
[----:B------:R-:W-:Y:S05]  /*3720*/  @!P0 BRA `(.L_x_32) ;  /* 0x0000000c00808947 */ /* 0x000fea0003800000 */
[----:B------:R-:W-:Y:S02]  /*3730*/  WARPGROUP.DEPBAR.LE gsb0, 0x0 ;  /* 0x00008000000079c5 */ /* 0x000fe40000010000 */
[----:B------:R-:W-:-:S01]  /*3740*/  FADD R226, R24, R226 ;  /* 0x000000e218e27221 */ /* 0x000fc20000000000 */
[----:B------:R-:W-:Y:S01]  /*3750*/  FADD R225, R25, R225 ;  /* 0x000000e119e17221 */ /* 0x000fe20000000000 */
[----:B------:R1:W-:Y:S01]  /*3760*/  STL [R1+0xa4], R227 ;  /* 0x0000a4e301007387 */ /* 0x0003e20000100800 */
[----:B------:R-:W-:-:S01]  /*3770*/  FADD R224, R26, R224 ;  /* 0x000000e01ae07221 */ /* 0x000fc20000000000 */
[----:B------:R-:W-:Y:S01]  /*3780*/  FADD R223, R27, R223 ;  /* 0x000000df1bdf7221 */ /* 0x000fe20000000000 */
[----:B------:R-:W-:-:S01]  /*3790*/  FADD R222, R28, R222 ;  /* 0x000000de1cde7221 */ /* 0x000fc20000000000 */
[----:B------:R-:W-:Y:S01]  /*37a0*/  FADD R221, R29, R221 ;  /* 0x000000dd1ddd7221 */ /* 0x000fe20000000000 */
[----:B-1----:R-:W3:Y:S04]  /*37b0*/  LDL.LU R227, [R1+0x30] ;  /* 0x0000300001e37983 */ /* 0x002ee80000300800 */
[----:B------:R1:W-:Y:S01]  /*37c0*/  STL [R1+0xa8], R226 ;  /* 0x0000a8e201007387 */ /* 0x0003e20000100800 */
[----:B------:R-:W-:-:S01]  /*37d0*/  FADD R220, R30, R220 ;  /* 0x000000dc1edc7221 */ /* 0x000fc20000000000 */
[----:B------:R-:W-:-:S02]  /*37e0*/  FADD R219, R31, R219 ;  /* 0x000000db1fdb7221 */ /* 0x000fc40000000000 */
[----:B-1----:R-:W4:Y:S04]  /*37f0*/  LDL.LU R226, [R1+0x2c] ;  /* 0x00002c0001e27983 */ /* 0x002f280000300800 */
[----:B------:R1:W-:Y:S01]  /*3800*/  STL [R1+0xac], R225 ;  /* 0x0000ace101007387 */ /* 0x0003e20000100800 */
[----:B------:R-:W-:-:S03]  /*3810*/  FADD R218, R32, R218 ;  /* 0x000000da20da7221 */ /* 0x000fc60000000000 */
[----:B-1----:R-:W2:Y:S04]  /*3820*/  LDL.LU R225, [R1+0x28] ;  /* 0x0000280001e17983 */ /* 0x002ea80000300800 */
        /* <DEDUP_REMOVED lines=9> */
[----:B------:R1:W-:Y:S04]  /*38c0*/  STL [R1+0xbc], R221 ;  /* 0x0000bcdd01007387 */ /* 0x0003e80000100800 */
        /* <DEDUP_REMOVED lines=12> */
[----:B-1----:R-:W2:Y:S01]  /*3990*/  LDL.LU R215, [R1] ;  /* 0x0000000001d77983 */ /* 0x002ea20000300800 */
[----:B------:R-:W-:-:S01]  /*39a0*/  FADD R214, R36, R214 ;  /* 0x000000d624d67221 */ /* 0x000fc20000000000 */
[----:B------:R-:W-:Y:S01]  /*39b0*/  FADD R213, R37, R213 ;  /* 0x000000d525d57221 */ /* 0x000fe20000000000 */
[----:B------:R-:W-:-:S01]  /*39c0*/  FADD R212, R38, R212 ;  /* 0x000000d426d47221 */ /* 0x000fc20000000000 */
[----:B------:R-:W-:Y:S01]  /*39d0*/  FADD R211, R39, R211 ;  /* 0x000000d327d37221 */ /* 0x000fe20000000000 */
[----:B------:R-:W-:-:S01]  /*39e0*/  FADD R210, R40, R210 ;  /* 0x000000d228d27221 */ /* 0x000fc20000000000 */
[----:B------:R-:W-:Y:S01]  /*39f0*/  STL [R1+0xd8], R214 ;  /* 0x0000d8d601007387 */ /* 0x000fe20000100800 */
        /* <DEDUP_REMOVED lines=11> */
[----:B------:R1:W-:Y:S01]  /*3ab0*/  STL [R1+0xe4], R211 ;  /* 0x0000e4d301007387 */ /* 0x0003e20000100800 */
[----:B------:R-:W-:-:S01]  /*3ac0*/  FADD R200, R50, R200 ;  /* 0x000000c832c87221 */ /* 0x000fc20000000000 */
[----:B------:R-:W-:Y:S01]  /*3ad0*/  FADD R199, R51, R199 ;  /* 0x000000c733c77221 */ /* 0x000fe20000000000 */
        /* <DEDUP_REMOVED lines=69> */
[----:B-----5:R-:W-:Y:S01]  /*3f30*/  FADD R0, R121, R0 ;  /* 0x0000000079007221 */ /* 0x020fe20000000000 */
[----:B---3--:R-:W-:-:S01]  /*3f40*/  FADD R227, R134, R227 ;  /* 0x000000e386e37221 */ /* 0x008fc20000000000 */
[----:B----4-:R-:W-:Y:S01]  /*3f50*/  FADD R226, R133, R226 ;  /* 0x000000e285e27221 */ /* 0x010fe20000000000 */
[----:B--2---:R-:W-:-:S01]  /*3f60*/  FADD R225, R132, R225 ;  /* 0x000000e184e17221 */ /* 0x004fc20000000000 */
        /* <DEDUP_REMOVED lines=9> */
[----:B------:R-:W-:-:S05]  /*4000*/  FADD R215, R122, R215 ;  /* 0x000000d77ad77221 */ /* 0x000fca0000000000 */
[----:B------:R2:W-:Y:S04]  /*4010*/  STL [R1], R215 ;  /* 0x000000d701007387 */ /* 0x0005e80000100800 */
[----:B------:R3:W-:Y:S04]  /*4020*/  STL [R1+0x4], R216 ;  /* 0x000004d801007387 */ /* 0x0007e80000100800 */
        /* <DEDUP_REMOVED lines=8> */
[----:B-1----:R-:W4:Y:S04]  /*40b0*/  LDL.LU R211, [R1+0x34] ;  /* 0x0000340001d37983 */ /* 0x002f280000300800 */
[----:B------:R1:W-:Y:S04]  /*40c0*/  STL [R1+0x28], R225 ;  /* 0x000028e101007387 */ /* 0x0003e80000100800 */
[----:B------:R-:W4:Y:S04]  /*40d0*/  LDL.LU R212, [R1+0x38] ;  /* 0x0000380001d47983 */ /* 0x000f280000300800 */
[----:B------:R1:W-:Y:S04]  /*40e0*/  STL [R1+0x2c], R226 ;  /* 0x00002ce201007387 */ /* 0x0003e80000100800 */
[----:B------:R-:W4:Y:S04]  /*40f0*/  LDL.LU R213, [R1+0x3c] ;  /* 0x00003c0001d57983 */ /* 0x000f280000300800 */
[----:B------:R1:W-:Y:S04]  /*4100*/  STL [R1+0x30], R227 ;  /* 0x000030e301007387 */ /* 0x0003e80000100800 */
[----:B------:R-:W4:Y:S04]  /*4110*/  LDL.LU R214, [R1+0x40] ;  /* 0x0000400001d67983 */ /* 0x000f280000300800 */
[----:B--2---:R-:W2:Y:S04]  /*4120*/  LDL.LU R215, [R1+0x44] ;  /* 0x0000440001d77983 */ /* 0x004ea80000300800 */
[----:B---3--:R-:W3:Y:S04]  /*4130*/  LDL.LU R216, [R1+0x48] ;  /* 0x0000480001d87983 */ /* 0x008ee80000300800 */
[----:B----4-:R-:W4:Y:S04]  /*4140*/  LDL.LU R217, [R1+0x4c] ;  /* 0x00004c0001d97983 */ /* 0x010f280000300800 */
[----:B0-----:R-:W4:Y:S04]  /*4150*/  LDL.LU R218, [R1+0x50] ;  /* 0x0000500001da7983 */ /* 0x001f280000300800 */
[----:B------:R-:W4:Y:S04]  /*4160*/  LDL.LU R219, [R1+0x54] ;  /* 0x0000540001db7983 */ /* 0x000f280000300800 */
[----:B------:R-:W4:Y:S04]  /*4170*/  LDL.LU R220, [R1+0x58] ;  /* 0x0000580001dc7983 */ /* 0x000f280000300800 */
[----:B------:R-:W4:Y:S04]  /*4180*/  LDL.LU R221, [R1+0x5c] ;  /* 0x00005c0001dd7983 */ /* 0x000f280000300800 */
[----:B------:R-:W4:Y:S04]  /*4190*/  LDL.LU R222, [R1+0x60] ;  /* 0x0000600001de7983 */ /* 0x000f280000300800 */
[----:B------:R-:W4:Y:S04]  /*41a0*/  LDL.LU R223, [R1+0x64] ;  /* 0x0000640001df7983 */ /* 0x000f280000300800 */
[----:B------:R-:W4:Y:S04]  /*41b0*/  LDL.LU R224, [R1+0x68] ;  /* 0x0000680001e07983 */ /* 0x000f280000300800 */
[----:B-1----:R-:W4:Y:S04]  /*41c0*/  LDL.LU R225, [R1+0x6c] ;  /* 0x00006c0001e17983 */ /* 0x002f280000300800 */
[----:B------:R-:W4:Y:S04]  /*41d0*/  LDL.LU R226, [R1+0x70] ;  /* 0x0000700001e27983 */ /* 0x000f280000300800 */
[----:B------:R-:W4:Y:S01]  /*41e0*/  LDL.LU R227, [R1+0x74] ;  /* 0x0000740001e37983 */ /* 0x000f220000300800 */
[----:B------:R-:W-:-:S05]  /*41f0*/  FADD R211, R135, R211 ;  /* 0x000000d387d37221 */ /* 0x000fca0000000000 */
[----:B------:R0:W-:Y:S01]  /*4200*/  STL [R1+0x34], R211 ;  /* 0x000034d301007387 */ /* 0x0001e20000100800 */
[----:B------:R-:W-:-:S03]  /*4210*/  FADD R212, R136, R212 ;  /* 0x000000d488d47221 */ /* 0x000fc60000000000 */
[----:B0-----:R1:W5:Y:S01]  /*4220*/  LDL.LU R211, [R1+0xe4] ;  /* 0x0000e40001d37983 */ /* 0x0013620000300800 */
[----:B------:R-:W-:-:S03]  /*4230*/  FADD R213, R137, R213 ;  /* 0x000000d589d57221 */ /* 0x000fc60000000000 */
[----:B------:R0:W-:Y:S01]  /*4240*/  STL [R1+0x38], R212 ;  /* 0x000038d401007387 */ /* 0x0001e20000100800 */
[----:B------:R-:W-:-:S01]  /*4250*/  FADD R214, R138, R214 ;  /* 0x000000d68ad67221 */ /* 0x000fc20000000000 */
[----:B--2---:R-:W-:Y:S02]  /*4260*/  FADD R215, R139, R215 ;  /* 0x000000d78bd77221 */ /* 0x004fe40000000000 */
[----:B0-----:R1:W5:Y:S01]  /*4270*/  LDL.LU R212, [R1+0xe0] ;  /* 0x0000e00001d47983 */ /* 0x0013620000300800 */
[----:B---3--:R-:W-:-:S03]  /*4280*/  FADD R216, R140, R216 ;  /* 0x000000d88cd87221 */ /* 0x008fc60000000000 */
[----:B------:R0:W-:Y:S01]  /*4290*/  STL [R1+0x3c], R213 ;  /* 0x00003cd501007387 */ /* 0x0001e20000100800 */
[----:B----4-:R-:W-:-:S03]  /*42a0*/  FADD R217, R141, R217 ;  /* 0x000000d98dd97221 */ /* 0x010fc60000000000 */
[----:B0-----:R1:W5:Y:S01]  /*42b0*/  LDL.LU R213, [R1+0xdc] ;  /* 0x0000dc0001d57983 */ /* 0x0013620000300800 */
[----:B------:R-:W-:-:S03]  /*42c0*/  FADD R218, R142, R218 ;  /* 0x000000da8eda7221 */ /* 0x000fc60000000000 */
[----:B------:R0:W-:Y:S01]  /*42d0*/  STL [R1+0x40], R214 ;  /* 0x000040d601007387 */ /* 0x0001e20000100800 */
[----:B------:R-:W-:-:S01]  /*42e0*/  FADD R219, R143, R219 ;  /* 0x000000db8fdb7221 */ /* 0x000fc20000000000 */
[----:B------:R-:W-:Y:S02]  /*42f0*/  FADD R220, R144, R220 ;  /* 0x000000dc90dc7221 */ /* 0x000fe40000000000 */
[----:B0-----:R1:W5:Y:S04]  /*4300*/  LDL.LU R214, [R1+0xd8] ;  /* 0x0000d80001d67983 */ /* 0x0013680000300800 */
[----:B------:R0:W-:Y:S01]  /*4310*/  STL [R1+0x44], R215 ;  /* 0x000044d701007387 */ /* 0x0001e20000100800 */
[----:B------:R-:W-:-:S01]  /*4320*/  FADD R221, R145, R221 ;  /* 0x000000dd91dd7221 */ /* 0x000fc20000000000 */
[----:B------:R-:W-:-:S02]  /*4330*/  FADD R222, R146, R222 ;  /* 0x000000de92de7221 */ /* 0x000fc40000000000 */
[----:B0-----:R1:W5:Y:S04]  /*4340*/  LDL.LU R215, [R1+0xd4] ;  /* 0x0000d40001d77983 */ /* 0x0013680000300800 */
[----:B------:R0:W-:Y:S01]  /*4350*/  STL [R1+0x48], R216 ;  /* 0x000048d801007387 */ /* 0x0001e20000100800 */
[----:B------:R-:W-:-:S03]  /*4360*/  FADD R223, R147, R223 ;  /* 0x000000df93df7221 */ /* 0x000fc60000000000 */
        /* <DEDUP_REMOVED lines=13> */
[----:B------:R0:W-:Y:S04]  /*4440*/  STL [R1+0x5c], R221 ;  /* 0x00005cdd01007387 */ /* 0x0001e80000100800 */
        /* <DEDUP_REMOVED lines=12> */
[----:B0-----:R1:W5:Y:S01]  /*4510*/  LDL.LU R227, [R1+0xa4] ;  /* 0x0000a40001e37983 */ /* 0x0013620000300800 */
[----:B------:R-:W-:-:S05]  /*4520*/  UMOV UR6, URZ ;  /* 0x0000003f00067c82 */ /* 0x000fca0008000000 */
.L_x_32:
[----:B------:R-:W-:Y:S05]  /*4530*/  @!P1 BRA `(.L_x_33) ;  /* 0x0000000000049947 */ /* 0x000fea0003800000 */
[----:B------:R-:W-:Y:S01]  /*4540*/  BPT.TRAP 0x1 ;  /* 0x000000040000795c */ /* 0x000fe20000300000 */
.L_x_33:
[----:B------:R3:W-:Y:S04]  /*4550*/  STL [R1+0xa8], R2 ;  /* 0x0000a80201007387 */ /* 0x0007e80000100800 */
[----:B---3--:R-:W3:Y:S04]  /*4560*/  LDL R2, [R1+0x78] ;  /* 0x0000780001027983 */ /* 0x008ee80000100800 */
[----:B-----5:R4:W-:Y:S04]  /*4570*/  STL [R1+0xa4], R0 ;  /* 0x0000a40001007387 */ /* 0x0209e80000100800 */
[----:B----4-:R-:W4:Y:S01]  /*4580*/  LDL R0, [R1+0x80] ;  /* 0x0000800001007983 */ /* 0x010f220000100800 */
[----:B0-----:R-:W-:Y:S01]  /*4590*/  IMAD.U32 R229, RZ, RZ, UR26 ;  /* 0x0000001affe57e24 */ /* 0x001fe2000f8e00ff */
[----:B---3--:R-:W-:-:S02]  /*45a0*/  ISETP.NE.AND P0, PT, R2, RZ, PT ;  /* 0x000000ff0200720c */ /* 0x008fc40003f05270 */
[----:B------:R0:W5:Y:S11]  /*45b0*/  LDL.LU R2, [R1+0xa8] ;  /* 0x0000a80001027983 */ /* 0x0001760000300800 */
[----:B------:R-:W-:-:S05]  /*45c0*/  @P0 LEA R229, R229, UR12, 0x3 ;  /* 0x0000000ce5e50c11 */ /* 0x000fca000f8e18ff */
[----:B------:R-:W-:-:S05]  /*45d0*/  @P0 VIADD R229, R229, 0x58 ;  /* 0x00000058e5e50836 */ /* 0x000fca0000000000 */
[----:B----4-:R-:W-:Y:S02]  /*45e0*/  @P0 PRMT R229, R0, 0x654, R229 ;  /* 0x0000065400e50816 */ /* 0x010fe400000000e5 */
[----:B------:R0:W5:Y:S01]  /*45f0*/  LDL.LU R0, [R1+0xa4] ;  /* 0x0000a40001007983 */ /* 0x0001620000300800 */
[----:B------:R-:W-:Y:S01]  /*4600*/  UISETP.GT.U32.AND UP0, UPT, UR13, 0x1, UPT ;  /* 0x000000010d00788c */ /* 0x000fe2000bf04070 */
[----:B------:R0:W-:Y:S05]  /*4610*/  @P0 SYNCS.ARRIVE.TRANS64.RED.A1T0 RZ, [R229+URZ], RZ ;  /* 0x000000ffe5ff09a7 */ /* 0x0001ea000810043f */
[----:B------:R-:W-:-:S13]  /*4620*/  PLOP3.LUT P0, PT, PT, PT, UP0, 0x80, 0x0 ;  /* 0x000000000000781c */ /* 0x000fda0003f0f008 */
[----:B0-----:R-:W-:Y:S05]  /*4630*/  @P0 BRA `(.L_x_34) ;  /* 0x0000000000040947 */ /* 0x001fea0003800000 */
[----:B------:R-:W-:Y:S01]  /*4640*/  BPT.TRAP 0x1 ;  /* 0x000000040000795c */ /* 0x000fe20000300000 */
.L_x_34:
[----:B------:R-:W-:Y:S01]  /*4650*/  UIADD3 UR19, UR19, 0x1, URZ ;  /* 0x0000000113137890 */ /* 0x000fe2000fffe03f */
[C---:B------:R-:W-:Y:S01]  /*4660*/  ISETP.GT.AND P0, PT, R228.reuse, 0x1, PT ;  /* 0x00000001e400780c */ /* 0x040fe20003f04270 */
[----:B------:R-:W-:Y:S01]  /*4670*/  UIADD3 UR26, UR26, 0x1, URZ ;  /* 0x000000011a1a7890 */ /* 0x000fe2000fffe03f */
[----:B------:R-:W-:Y:S01]  /*4680*/  VIADD R228, R228, 0xffffffff ;  /* 0xffffffffe4e47836 */ /* 0x000fe20000000000 */
[----:B------:R-:W-:Y:S02]  /*4690*/  UISETP.NE.AND UP0, UPT, UR19, 0xb, UPT ;  /* 0x0000000b1300788c */ /* 0x000fe4000bf05270 */
[----:B------:R-:W-:Y:S02]  /*46a0*/  UISETP.NE.AND UP1, UPT, UR26, 0xb, UPT ;  /* 0x0000000b1a00788c */ /* 0x000fe4000bf25270 */
[----:B------:R-:W-:Y:S02]  /*46b0*/  USEL UR8, URZ, 0x1, UP0 ;  /* 0x000000013f087887 */ /* 0x000fe40008000000 */
[----:B------:R-:W-:-:S02]  /*46c0*/  USEL UR19, UR19, URZ, UP0 ;  /* 0x0000003f13137287 */ /* 0x000fc40008000000 */
[----:B------:R-:W-:Y:S02]  /*46d0*/  USEL UR26, UR26, URZ, UP1 ;  /* 0x0000003f1a1a7287 */ /* 0x000fe40008800000 */
[----:B------:R-:W-:Y:S01]  /*46e0*/  LOP3.LUT R227, R227, UR8, RZ, 0x3c, !PT ;  /* 0x00000008e3e37c12 */ /* 0x000fe2000f8e3cff */
[----:B------:R-:W-:Y:S01]  /*46f0*/  UMOV UR8, 0x1 ;  /* 0x0000000100087882 */ /* 0x000fe20000000000 */
[----:B------:R-:W-:Y:S08]  /*4700*/  @P0 BRA `(.L_x_35) ;  /* 0xffffffec00680947 */ /* 0x000ff0000383ffff */
.L_x_27:
[----:B------:R-:W-:-:S04]  /*4710*/  UISETP.NE.AND UP0, UPT, UR6, URZ, UPT ;  /* 0x0000003f0600728c */ /* 0x000fc8000bf05270 */
[----:B------:R-:W-:-:S06]  /*4720*/  USEL UR6, URZ, 0x1, !UP0 ;  /* 0x000000013f067887 */ /* 0x000fcc000c000000 */
[----:B------:R-:W-:-:S13]  /*4730*/  ISETP.NE.AND P0, PT, RZ, UR6, PT ;  /* 0x00000006ff007c0c */ /* 0x000fda000bf05270 */
[----:B------:R-:W-:Y:S05]  /*4740*/  @!P0 BRA `(.L_x_36) ;  /* 0x0000000c00dc8947 */ /* 0x000fea0003800000 */
[----:B------:R-:W3:Y:S04]  /*4750*/  LDL.LU R227, [R1+0x74] ;  /* 0x0000740001e37983 */ /* 0x000ee80000300800 */
[----:B---3--:R0:W-:Y:S04]  /*4760*/  STL [R1+0xa4], R227 ;  /* 0x0000a4e301007387 */ /* 0x0081e80000100800 */
[----:B0-----:R-:W3:Y:S04]  /*4770*/  LDL.LU R227, [R1+0x70] ;  /* 0x0000700001e37983 */ /* 0x001ee80000300800 */
        /* <DEDUP_REMOVED lines=55> */
[----:B0-----:R-:W3:Y:S01]  /*4af0*/  LDL.LU R227, [R1] ;  /* 0x0000000001e37983 */ /* 0x001ee20000300800 */
[----:B------:R-:W-:-:S02]  /*4b00*/  WARPGROUP.DEPBAR.LE gsb0, 0x0 ;  /* 0x00008000000079c5 */ /* 0x000fc40000010000 */
[----:B------:R-:W-:Y:S01]  /*4b10*/  FADD R226, R24, R226 ;  /* 0x000000e218e27221 */ /* 0x000fe20000000000 */
        /* <DEDUP_REMOVED lines=95> */
[----:B-----5:R-:W-:Y:S01]  /*5110*/  FADD R2, R120, R2 ;  /* 0x0000000278027221 */ /* 0x020fe20000000000 */
[----:B------:R-:W-:Y:S01]  /*5120*/  FADD R0, R121, R0 ;  /* 0x0000000079007221 */ /* 0x000fe20000000000 */
[----:B---3--:R-:W-:-:S05]  /*5130*/  FADD R227, R122, R227 ;  /* 0x000000e37ae37221 */ /* 0x008fca0000000000 */
[----:B------:R0:W-:Y:S04]  /*5140*/  STL [R1], R227 ;  /* 0x000000e301007387 */ /* 0x0001e80000100800 */
[----:B0-----:R-:W3:Y:S02]  /*5150*/  LDL.LU R227, [R1+0x114] ;  /* 0x0001140001e37983 */ /* 0x001ee40000300800 */
[----:B---3--:R-:W-:-:S05]  /*5160*/  FADD R227, R123, R227 ;  /* 0x000000e37be37221 */ /* 0x008fca0000000000 */
[----:B------:R0:W-:Y:S04]  /*5170*/  STL [R1+0x4], R227 ;  /* 0x000004e301007387 */ /* 0x0001e80000100800 */
        /* <DEDUP_REMOVED lines=83> */
[----:B------:R0:W-:Y:S02]  /*56b0*/  STL [R1+0x74], R227 ;  /* 0x000074e301007387 */ /* 0x0001e40000100800 */
.L_x_36:
[----:B0-----:R-:W-:-:S04]  /*56c0*/  IMAD.U32 R227, RZ, RZ, UR31 ;  /* 0x0000001fffe37e24 */ /* 0x001fc8000f8e00ff */
[----:B------:R0:W-:Y:S01]  /*56d0*/  SYNCS.ARRIVE.TRANS64.A1T0 RZ, [R227+UR29], RZ ;  /* 0x000000ffe3ff79a7 */ /* 0x0001e2000810001d */
[----:B------:R-:W-:Y:S02]  /*56e0*/  WARPGROUP.DEPBAR.LE gsb0, 0x0 ;  /* 0x00008000000079c5 */ /* 0x000fe40000010000 */
[----:B------:R-:W3:Y:S02]  /*56f0*/  LDC R24, c[0x0][0x28c] ;  /* 0x0000a300ff187b82 */ /* 0x000ee40000000800 */
[----:B---3--:R-:W-:-:S13]  /*5700*/  ISETP.GE.AND P0, PT, R24, 0x1, PT ;  /* 0x000000011800780c */ /* 0x008fda0003f06270 */
[----:B0-----:R-:W-:Y:S05]  /*5710*/  @!P0 BRA `(.L_x_37) ;  /* 0x0000000000608947 */ /* 0x001fea0003800000 */
[----:B------:R-:W-:-:S06]  /*5720*/  UISETP.NE.AND UP0, UPT, UR27, 0x3, UPT ;  /* 0x000000031b00788c */ /* 0x000fcc000bf05270 */
[----:B------:R-:W-:-:S13]  /*5730*/  PLOP3.LUT P0, PT, PT, PT, UP0, 0x80, 0x0 ;  /* 0x000000000000781c */ /* 0x000fda0003f0f008 */
[----:B------:R-:W-:Y:S05]  /*5740*/  @!P0 BRA `(.L_x_38) ;  /* 0x0000000000048947 */ /* 0x000fea0003800000 */
[----:B------:R-:W-:Y:S01]  /*5750*/  BPT.TRAP 0x1 ;  /* 0x000000040000795c */ /* 0x000fe20000300000 */
.L_x_38:
[----:B-----5:R0:W-:Y:S04]  /*5760*/  STL [R1+0xa4], R0 ;  /* 0x0000a40001007387 */ /* 0x0201e80000100800 */
[----:B------:R-:W3:Y:S04]  /*5770*/  LDL R227, [R1+0x80] ;  /* 0x0000800001e37983 */ /* 0x000ee80000100800 */
[----:B0-----:R-:W4:Y:S02]  /*5780*/  LDL R0, [R1+0x78] ;  /* 0x0000780001007983 */ /* 0x001f240000100800 */
[----:B----4-:R-:W-:-:S02]  /*5790*/  ISETP.NE.AND P0, PT, R0, RZ, PT ;  /* 0x000000ff0000720c */ /* 0x010fc40003f05270 */
[----:B------:R0:W5:Y:S11]  /*57a0*/  LDL.LU R0, [R1+0xa4] ;  /* 0x0000a40001007983 */ /* 0x0001760000300800 */
[----:B------:R-:W-:-:S05]  /*57b0*/  VOTEU.ANY UP0, P0 ;  /* 0x00000000003f7886 */ /* 0x000fca0000000100 */
[----:B------:R-:W-:-:S06]  /*57c0*/  @UP0 UIADD3 UR6, UR16, UR5, URZ ;  /* 0x0000000510060290 */ /* 0x000fcc000fffe03f */
[----:B------:R-:W-:-:S04]  /*57d0*/  IMAD.U32 R24, RZ, RZ, UR6 ;  /* 0x00000006ff187e24 */ /* 0x000fc8000f8e00ff */
[----:B------:R-:W-:-:S04]  /*57e0*/  @P0 IMAD.WIDE.U32 R24, R24, -0x45d1745d, RZ ;  /* 0xba2e8ba318180825 */ /* 0x000fc800078e00ff */
[----:B------:R-:W-:Y:S01]  /*57f0*/  IMAD.U32 R27, RZ, RZ, UR6 ;  /* 0x00000006ff1b7e24 */ /* 0x000fe2000f8e00ff */
[----:B------:R-:W-:-:S05]  /*5800*/  @P0 SHF.R.U32.HI R24, RZ, 0x3, R25 ;  /* 0x00000003ff180819 */ /* 0x000fca0000011619 */
[----:B------:R-:W-:-:S05]  /*5810*/  @P0 IMAD R24, R24, -0xb, R27 ;  /* 0xfffffff518180824 */ /* 0x000fca00078e021b */
[----:B------:R-:W-:Y:S01]  /*5820*/  @P0 LEA R24, R24, UR12, 0x3 ;  /* 0x0000000c18180c11 */ /* 0x000fe2000f8e18ff */
[----:B------:R-:W-:-:S04]  /*5830*/  UISETP.GT.U32.AND UP0, UPT, UR13, 0x1, UPT ;  /* 0x000000010d00788c */ /* 0x000fc8000bf04070 */
[----:B------:R-:W-:-:S05]  /*5840*/  @P0 VIADD R24, R24, 0x58 ;  /* 0x0000005818180836 */ /* 0x000fca0000000000 */
[----:B---3--:R-:W-:-:S04]  /*5850*/  @P0 PRMT R24, R227, 0x654, R24 ;  /* 0x00000654e3180816 */ /* 0x008fc80000000018 */
[----:B------:R0:W-:Y:S01]  /*5860*/  @P0 SYNCS.ARRIVE.TRANS64.RED.A1T0 RZ, [R24+URZ], RZ ;  /* 0x000000ff18ff09a7 */ /* 0x0001e2000810043f */
[----:B------:R-:W-:-:S13]  /*5870*/  PLOP3.LUT P0, PT, PT, PT, UP0, 0x80, 0x0 ;  /* 0x000000000000781c */ /* 0x000fda0003f0f008 */
[----:B0-----:R-:W-:Y:S05]  /*5880*/  @P0 BRA `(.L_x_37) ;  /* 0x0000000000040947 */ /* 0x001fea0003800000 */
[----:B------:R-:W-:Y:S01]  /*5890*/  BPT.TRAP 0x1 ;  /* 0x000000040000795c */ /* 0x000fe20000300000 */
.L_x_37:
[----:B------:R-:W0:Y:S01]  /*58a0*/  S2R R25, SR_TID.X ;  /* 0x0000000000197919 */ /* 0x000e220000002100 */
[----:B------:R-:W-:Y:S01]  /*58b0*/  IMAD.U32 R24, RZ, RZ, UR30 ;  /* 0x0000001eff187e24 */ /* 0x000fe2000f8e00ff */
[----:B------:R-:W-:Y:S01]  /*58c0*/  UIADD3 UR5, UR28, UR5, URZ ;  /* 0x000000051c057290 */ /* 0x000fe2000fffe03f */
[----:B------:R-:W3:Y:S01]  /*58d0*/  LDC R35, c[0x0][0x288] ;  /* 0x0000a200ff237b82 */ /* 0x000ee20000000800 */
[----:B------:R-:W-:Y:S02]  /*58e0*/  UISETP.GE.U32.AND UP1, UPT, UR28, 0xb, UPT ;  /* 0x0000000b1c00788c */ /* 0x000fe4000bf26070 */
[----:B------:R-:W-:Y:S01]  /*58f0*/  SHF.L.U32 R24, R24, 0x1f, RZ ;  /* 0x0000001f18187819 */ /* 0x000fe200000006ff */
[----:B------:R-:W-:Y:S02]  /*5900*/  UISETP.GT.U32.AND UP0, UPT, UR5, 0xa, UPT ;  /* 0x0000000a0500788c */ /* 0x000fe4000bf04070 */
[----:B------:R-:W-:Y:S01]  /*5910*/  UIMAD.WIDE.U32 UR6, UR5, -0x45d1745d, URZ ;  /* 0xba2e8ba3050678a5 */ /* 0x000fe2000f8e003f */
[----:B------:R-:W4:Y:S01]  /*5920*/  SYNCS.PHASECHK.TRANS64.TRYWAIT P0, [UR17+0x8], R24 ;  /* 0x00000818ff0075a7 */ /* 0x000f220008000151 */
[----:B------:R-:W-:-:S02]  /*5930*/  UISETP.LT.U32.AND UP0, UPT, UR28, 0xb, UP0 ;  /* 0x0000000b1c00788c */ /* 0x000fc40008701070 */
[----:B------:R-:W-:Y:S02]  /*5940*/  USHF.R.U32.HI UR6, URZ, 0x3, UR7 ;  /* 0x000000033f067899 */ /* 0x000fe40008011607 */
[----:B------:R-:W-:Y:S02]  /*5950*/  USEL UR8, URZ, 0x1, !UP0 ;  /* 0x000000013f087887 */ /* 0x000fe4000c000000 */
[----:B------:R-:W-:Y:S02]  /*5960*/  UIMAD UR5, UR6, -0xb, UR5 ;  /* 0xfffffff5060578a4 */ /* 0x000fe4000f8e0205 */
[----:B------:R-:W-:-:S04]  /*5970*/  ULOP3.LUT UR4, UR4, UR8, URZ, 0x3c, !UPT ;  /* 0x0000000804047292 */ /* 0x000fc8000f8e3c3f */
[----:B------:R-:W-:Y:S01]  /*5980*/  @UP1 ULOP3.LUT UR4, UR4, 0x1, UR6, 0x78, !UPT ;  /* 0x0000000104041892 */ /* 0x000fe2000f8e7806 */
[----:B0-----:R-:W-:-:S04]  /*5990*/  SHF.R.S32.HI R26, RZ, 0x1f, R25 ;  /* 0x0000001fff1a7819 */ /* 0x001fc80000011419 */
[----:B------:R-:W-:-:S04]  /*59a0*/  LEA.HI R26, R26, R25, RZ, 0x7 ;  /* 0x000000191a1a7211 */ /* 0x000fc800078f38ff */
[----:B------:R-:W-:-:S05]  /*59b0*/  LOP3.LUT R26, R26, 0xffffff80, RZ, 0xc0, !PT ;  /* 0xffffff801a1a7812 */ /* 0x000fca00078ec0ff */
[----:B------:R-:W-:-:S05]  /*59c0*/  IMAD.IADD R26, R25, 0x1, -R26 ;  /* 0x00000001191a7824 */ /* 0x000fca00078e0a1a */
[----:B------:R-:W-:-:S04]  /*59d0*/  SHF.R.S32.HI R25, RZ, 0x1f, R26 ;  /* 0x0000001fff197819 */ /* 0x000fc8000001141a */
[----:B------:R-:W-:-:S04]  /*59e0*/  LEA.HI R25, R25, R26, RZ, 0x2 ;  /* 0x0000001a19197211 */ /* 0x000fc800078f10ff */
[----:B------:R-:W-:-:S05]  /*59f0*/  LOP3.LUT R25, R25, 0xfffffffc, RZ, 0xc0, !PT ;  /* 0xfffffffc19197812 */ /* 0x000fca00078ec0ff */
[----:B------:R-:W-:-:S04]  /*5a00*/  IMAD.IADD R40, R26, 0x1, -R25 ;  /* 0x000000011a287824 */ /* 0x000fc800078e0a19 */
[----:B------:R-:W-:Y:S01]  /*5a10*/  IMAD.SHL.U32 R32, R40, 0x2, RZ ;  /* 0x0000000228207824 */ /* 0x000fe200078e00ff */
[----:B---34-:R-:W-:Y:S06]  /*5a20*/  @!P0 BRA `(.L_x_39) ;  /* 0x000000ac00c48947 */ /* 0x018fec0003800000 */
.L_x_332:
[----:B-----5:R3:W-:Y:S01]  /*5a30*/  STL [R1+0xa8], R2 ;  /* 0x0000a80201007387 */ /* 0x0207e20000100800 */
[----:B------:R-:W-:Y:S01]  /*5a40*/  ULDC UR8, c[0x0][0x284] ;  /* 0x0000a10000087ab9 */ /* 0x000fe20000000800 */
[----:B------:R-:W-:Y:S01]  /*5a50*/  SHF.R.S32.HI R33, RZ, 0x1f, R32 ;  /* 0x0000001fff217819 */ /* 0x000fe20000011420 */
[----:B------:R-:W-:Y:S01]  /*5a60*/  ULDC.64 UR6, c[0x0][0x5d0] ;  /* 0x0001740000067ab9 */ /* 0x000fe20000000a00 */
[----:B---3--:R-:W3:Y:S04]  /*5a70*/  LDL.LU R2, [R1+0x90] ;  /* 0x0000900001027983 */ /* 0x008ee80000300800 */
[----:B------:R4:W-:Y:S04]  /*5a80*/  STL [R1+0xa4], R0 ;  /* 0x0000a40001007387 */ /* 0x0009e80000100800 */
[----:B------:R-:W2:Y:S04]  /*5a90*/  LDL R227, [R1+0x7c] ;  /* 0x00007c0001e37983 */ /* 0x000ea80000100800 */
[----:B----4-:R-:W4:Y:S01]  /*5aa0*/  LDL R0, [R1+0x8c] ;  /* 0x00008c0001007983 */ /* 0x010f220000100800 */
[----:B---3--:R-:W-:-:S03]  /*5ab0*/  IMAD.SHL.U32 R37, R2, 0x100, RZ ;  /* 0x0000010002257824 */ /* 0x008fc600078e00ff */
[----:B------:R3:W5:Y:S01]  /*5ac0*/  LDL.LU R2, [R1+0xa8] ;  /* 0x0000a80001027983 */ /* 0x0007620000300800 */
[----:B----4-:R-:W-:-:S03]  /*5ad0*/  IMAD.SHL.U32 R34, R0, 0x40, RZ ;  /* 0x0000004000227824 */ /* 0x010fc600078e00ff */
[----:B------:R3:W5:Y:S02]  /*5ae0*/  LDL.LU R0, [R1+0xa4] ;  /* 0x0000a40001007983 */ /* 0x0007640000300800 */
[----:B------:R-:W-:Y:S02]  /*5af0*/  ISETP.GE.AND P0, PT, R34, UR8, PT ;  /* 0x0000000822007c0c */ /* 0x000fe4000bf06270 */
[----:B--2---:R-:W-:Y:S02]  /*5b00*/  SHF.R.S32.HI R38, RZ, 0x1f, R227 ;  /* 0x0000001fff267819 */ /* 0x004fe400000114e3 */
[----:B------:R-:W-:Y:S01]  /*5b10*/  ISETP.GE.OR P0, PT, R37, R35, P0 ;  /* 0x000000232500720c */ /* 0x000fe20000706670 */
[----:B0-----:R-:W-:-:S04]  /*5b20*/  IMAD.WIDE.U32 R24, R227, UR6, R32 ;  /* 0x00000006e3187c25 */ /* 0x001fc8000f8e0020 */
[----:B------:R-:W-:Y:S01]  /*5b30*/  IMAD R26, R38, UR6, RZ ;  /* 0x00000006261a7c24 */ /* 0x000fe2000f8e02ff */
[----:B------:R-:W-:Y:S02]  /*5b40*/  SHF.R.S32.HI R36, RZ, 0x1f, R37 ;  /* 0x0000001fff247819 */ /* 0x000fe40000011425 */
[----:B------:R-:W-:Y:S01]  /*5b50*/  IADD3 R24, P1, R37, R24, RZ ;  /* 0x0000001825187210 */ /* 0x000fe20007f3e0ff */
[----:B------:R-:W-:-:S05]  /*5b60*/  IMAD R27, R227, UR7, R26 ;  /* 0x00000007e31b7c24 */ /* 0x000fca000f8e021a */
[----:B------:R-:W-:Y:S01]  /*5b70*/  IADD3.X R25, R36, R25, R27, P1, !PT ;  /* 0x0000001924197210 */ /* 0x000fe20000ffe41b */
[----:B---3--:R-:W-:Y:S06]  /*5b80*/  @P0 BRA `(.L_x_40) ;  /* 0x0000008c00cc0947 */ /* 0x008fec0003800000 */
[----:B------:R0:W-:Y:S01]  /*5b90*/  STL.64 [R1+0xb0], R4 ;  /* 0x0000b00401007387 */ /* 0x0001e20000100a00 */
[----:B------:R-:W2:Y:S01]  /*5ba0*/  LDC.64 R28, c[0x0][0x5c8] ;  /* 0x00017200ff1c7b82 */ /* 0x000ea20000000a00 */
[----:B------:R-:W-:Y:S02]  /*5bb0*/  ULDC.64 UR6, c[0x0][0x5c0] ;  /* 0x0001700000067ab9 */ /* 0x000fe40000000a00 */
[----:B0-----:R-:W3:Y:S04]  /*5bc0*/  LDL.64 R4, [R1+0x98] ;  /* 0x0000980001047983 */ /* 0x001ee80000100a00 */
[----:B-----5:R0:W-:Y:S04]  /*5bd0*/  STL [R1+0xa8], R2 ;  /* 0x0000a80201007387 */ /* 0x0201e80000100800 */
[----:B0-----:R-:W3:Y:S04]  /*5be0*/  LDL.LU R2, [R1+0x8c] ;  /* 0x00008c0001027983 */ /* 0x001ee80000300800 */
[----:B------:R0:W-:Y:S04]  /*5bf0*/  STL [R1+0xa4], R0 ;  /* 0x0000a40001007387 */ /* 0x0001e80000100800 */
[----:B0-----:R-:W4:Y:S01]  /*5c00*/  LDL R0, [R1+0x94] ;  /* 0x0000940001007983 */ /* 0x001f220000100800 */
[----:B---3--:R-:W-:-:S03]  /*5c10*/  IMAD.WIDE R30, R2, 0x40, R4 ;  /* 0x00000040021e7825 */ /* 0x008fc600078e0204 */
[----:B------:R0:W5:Y:S04]  /*5c20*/  LDL.LU.64 R4, [R1+0xb0] ;  /* 0x0000b00001047983 */ /* 0x0001680000300a00 */
[----:B------:R0:W5:Y:S01]  /*5c30*/  LDL.LU R2, [R1+0xa8] ;  /* 0x0000a80001027983 */ /* 0x0001620000300800 */
[-C--:B--2---:R-:W-:Y:S02]  /*5c40*/  IMAD R26, R31, R28.reuse, RZ ;  /* 0x0000001c1f1a7224 */ /* 0x084fe400078e02ff */
[----:B------:R-:W-:-:S04]  /*5c50*/  IMAD.WIDE.U32 R24, R30, R28, R24 ;  /* 0x0000001c1e187225 */ /* 0x000fc800078e0018 */
[----:B------:R-:W-:Y:S01]  /*5c60*/  IMAD R27, R30, R29, R26 ;  /* 0x0000001d1e1b7224 */ /* 0x000fe200078e021a */
[----:B------:R-:W-:Y:S01]  /*5c70*/  LEA R26, P0, R28, R24, 0x3 ;  /* 0x000000181c1a7211 */ /* 0x000fe200078018ff */
[----:B----4-:R-:W-:Y:S01]  /*5c80*/  IMAD.IADD R39, R0, 0x1, -R34 ;  /* 0x0000000100277824 */ /* 0x010fe200078e0a22 */
[----:B------:R-:W-:Y:S01]  /*5c90*/  IADD3 R24, P1, R24, UR6, RZ ;  /* 0x0000000618187c10 */ /* 0x000fe2000ff3e0ff */
[----:B------:R0:W5:Y:S01]  /*5ca0*/  LDL.LU R0, [R1+0xa4] ;  /* 0x0000a40001007983 */ /* 0x0001620000300800 */
[----:B------:R-:W-:Y:S01]  /*5cb0*/  IMAD.IADD R27, R25, 0x1, R27 ;  /* 0x00000001191b7824 */ /* 0x000fe200078e021b */
[----:B------:R-:W-:-:S04]  /*5cc0*/  IADD3 R26, P3, R26, UR6, RZ ;  /* 0x000000061a1a7c10 */ /* 0x000fc8000ff7e0ff */
[----:B------:R-:W-:Y:S01]  /*5cd0*/  LEA.HI.X R29, R28, R27, R29, 0x3, P0 ;  /* 0x0000001b1c1d7211 */ /* 0x000fe200000f1c1d */
[----:B------:R-:W-:Y:S01]  /*5ce0*/  IMAD R28, R40, -0x2, R35 ;  /* 0xfffffffe281c7824 */ /* 0x000fe200078e0223 */
[----:B------:R-:W-:Y:S01]  /*5cf0*/  FSETP.NEU.AND P0, PT, RZ, UR25, PT ;  /* 0x00000019ff007c0b */ /* 0x000fe2000bf0d000 */
[----:B------:R-:W-:Y:S01]  /*5d00*/  BSSY B0, `(.L_x_40) ;  /* 0x00008db000007945 */ /* 0x000fe20003800000 */
[----:B------:R-:W-:Y:S02]  /*5d10*/  IADD3.X R25, R27, UR7, RZ, P1, !PT ;  /* 0x000000071b197c10 */ /* 0x000fe40008ffe4ff */
[----:B------:R-:W-:Y:S01]  /*5d20*/  IADD3.X R27, R29, UR7, RZ, P3, !PT ;  /* 0x000000071d1b7c10 */ /* 0x000fe20009ffe4ff */
[----:B------:R-:W-:-:S08]  /*5d30*/  IMAD.IADD R34, R28, 0x1, -R37 ;  /* 0x000000011c227824 */ /* 0x000fd000078e0a25 */
[----:B0-----:R-:W-:Y:S05]  /*5d40*/  @!P0 BRA `(.L_x_41) ;  /* 0x0000006800d88947 */ /* 0x001fea0003800000 */
[----:B------:R-:W-:Y:S01]  /*5d50*/  ULDC.64 UR6, c[0x0][0x5b8] ;  /* 0x00016e0000067ab9 */ /* 0x000fe20000000a00 */
[----:B------:R-:W-:Y:S01]  /*5d60*/  ULDC.64 UR8, c[0x0][0x5a8] ;  /* 0x00016a0000087ab9 */ /* 0x000fe20000000a00 */
[----:B------:R-:W-:Y:S01]  /*5d70*/  IMAD.WIDE.U32 R32, R227, UR6, R32 ;  /* 0x00000006e3207c25 */ /* 0x000fe2000f8e0020 */
[----:B------:R-:W-:Y:S03]  /*5d80*/  BSSY B1, `(.L_x_42) ;  /* 0x0000010000017945 */ /* 0x000fe60003800000 */
[----:B------:R-:W-:Y:S01]  /*5d90*/  IMAD R28, R38, UR6, RZ ;  /* 0x00000006261c7c24 */ /* 0x000fe2000f8e02ff */
[----:B------:R-:W-:-:S03]  /*5da0*/  IADD3 R32, P0, R37, R32, RZ ;  /* 0x0000002025207210 */ /* 0x000fc60007f1e0ff */
[----:B------:R-:W-:Y:S01]  /*5db0*/  IMAD R29, R227, UR7, R28 ;  /* 0x00000007e31d7c24 */ /* 0x000fe2000f8e021c */
[----:B------:R-:W-:Y:S02]  /*5dc0*/  ULDC.64 UR6, c[0x0][0x5b0] ;  /* 0x00016c0000067ab9 */ /* 0x000fe40000000a00 */
[----:B------:R-:W-:Y:S02]  /*5dd0*/  IMAD R35, R31, UR6, RZ ;  /* 0x000000061f237c24 */ /* 0x000fe4000f8e02ff */
[----:B------:R-:W-:Y:S02]  /*5de0*/  IADD3.X R33, R36, R33, R29, P0, !PT ;  /* 0x0000002124217210 */ /* 0x000fe400007fe41d */
[----:B------:R-:W-:Y:S01]  /*5df0*/  ISETP.GE.AND P0, PT, R39, 0x1, PT ;  /* 0x000000012700780c */ /* 0x000fe20003f06270 */
[C---:B------:R-:W-:Y:S02]  /*5e00*/  IMAD R35, R30.reuse, UR7, R35 ;  /* 0x000000071e237c24 */ /* 0x040fe4000f8e0223 */
[----:B------:R-:W-:Y:S01]  /*5e10*/  IMAD.WIDE.U32 R28, R30, UR6, R32 ;  /* 0x000000061e1c7c25 */ /* 0x000fe2000f8e0020 */
[----:B------:R-:W-:-:S02]  /*5e20*/  ISETP.LT.OR P4, PT, R34, 0x1, !P0 ;  /* 0x000000012200780c */ /* 0x000fc40004781670 */
[----:B------:R-:W-:-:S04]  /*5e30*/  IADD3 R28, P1, R28, UR8, RZ ;  /* 0x000000081c1c7c10 */ /* 0x000fc8000ff3e0ff */
[--C-:B------:R-:W-:Y:S02]  /*5e40*/  IADD3.X R29, R29, UR9, R35.reuse, P1, !PT ;  /* 0x000000091d1d7c10 */ /* 0x100fe40008ffe423 */
[----:B------:R-:W-:-:S05]  /*5e50*/  PRMT R35, RZ, 0x7610, R35 ;  /* 0x00007610ff237816 */ /* 0x000fca0000000023 */
[----:B------:R-:W-:Y:S05]  /*5e60*/  @P4 BRA `(.L_x_43) ;  /* 0x0000000000044947 */ /* 0x000fea0003800000 */
[----:B------:R0:W5:Y:S02]  /*5e70*/  LDG.E.U8 R35, desc[UR22][R28.64] ;  /* 0x000000161c237981 */ /* 0x000164000c1e1100 */
.L_x_43:
[----:B------:R-:W-:Y:S05]  /*5e80*/  BSYNC B1 ;  /* 0x0000000000017941 */ /* 0x000fea0003800000 */
.L_x_42:
[----:B-----5:R-:W-:Y:S01]  /*5e90*/  LOP3.LUT R35, R35, 0xff, RZ, 0xc0, !PT ;  /* 0x000000ff23237812 */ /* 0x020fe200078ec0ff */
[----:B------:R-:W-:Y:S01]  /*5ea0*/  BSSY B1, `(.L_x_44) ;  /* 0x000000b000017945 */ /* 0x000fe20003800000 */
[----:B------:R-:W-:Y:S02]  /*5eb0*/  ISETP.LT.OR P3, PT, R34, 0x2, !P0 ;  /* 0x000000022200780c */ /* 0x000fe40004761670 */
[----:B------:R-:W-:-:S05]  /*5ec0*/  F2FP.F16.E5M2.UNPACK_B R35, R35 ;  /* 0x00000023ff23723e */ /* 0x000fca00020004ff */
[----:B------:R-:W-:-:S05]  /*5ed0*/  HADD2.F32 R35, -RZ, R35.H0_H0 ;  /* 0x20000023ff237230 */ /* 0x000fca0000004100 */
[----:B------:R-:W-:-:S04]  /*5ee0*/  FMUL R35, R35, UR25 ;  /* 0x0000001923237c20 */ /* 0x000fc80008400000 */
[----:B------:R-:W-:-:S05]  /*5ef0*/  FFMA R35, R226, UR24, R35 ;  /* 0x00000018e2237c23 */ /* 0x000fca0008000023 */
[----:B------:R-:W-:Y:S02]  /*5f00*/  F2FP.SATFINITE.E5M2.F32.PACK_AB_MERGE_C R37, RZ, R35, RZ ;  /* 0x00000023ff25723e */ /* 0x000fe400048060ff */
[----:B------:R-:W-:-:S03]  /*5f10*/  PRMT R35, RZ, 0x7610, R35 ;  /* 0x00007610ff237816 */ /* 0x000fc60000000023 */
[----:B------:R2:W-:Y:S01]  /*5f20*/  @!P4 STG.E.U8 desc[UR22][R24.64], R37 ;  /* 0x000000251800c986 */ /* 0x0005e2000c101116 */
[----:B------:R-:W-:Y:S05]  /*5f30*/  @P3 BRA `(.L_x_45) ;  /* 0x0000000000043947 */ /* 0x000fea0003800000 */
[----:B------:R3:W5:Y:S02]  /*5f40*/  LDG.E.U8 R35, desc[UR22][R28.64+0x1] ;  /* 0x000001161c237981 */ /* 0x000764000c1e1100 */
.L_x_45:
[----:B------:R-:W-:Y:S05]  /*5f50*/  BSYNC B1 ;  /* 0x0000000000017941 */ /* 0x000fea0003800000 */
.L_x_44:
[----:B-----5:R-:W-:Y:S01]  /*5f60*/  LOP3.LUT R35, R35, 0xff, RZ, 0xc0, !PT ;  /* 0x000000ff23237812 */ /* 0x020fe200078ec0ff */
[----:B------:R-:W-:Y:S01]  /*5f70*/  BSSY B1, `(.L_x_46) ;  /* 0x0000013000017945 */ /* 0x000fe20003800000 */
[----:B--2---:R-:W-:Y:S02]  /*5f80*/  IADD3 R37, P1, R30, 0x8, RZ ;  /* 0x000000081e257810 */ /* 0x004fe40007f3e0ff */
[----:B------:R-:W-:-:S03]  /*5f90*/  F2FP.F16.E5M2.UNPACK_B R35, R35 ;  /* 0x00000023ff23723e */ /* 0x000fc600020004ff */
[----:B------:R-:W-:Y:S01]  /*5fa0*/  IMAD.X R31, RZ, RZ, R31, P1 ;  /* 0x000000ffff1f7224 */ /* 0x000fe200008e061f */
[----:B------:R-:W-:Y:S01]  /*5fb0*/  ISETP.GE.AND P1, PT, R39, 0x9, PT ;  /* 0x000000092700780c */ /* 0x000fe20003f26270 */
[----:B------:R-:W-:Y:S02]  /*5fc0*/  HADD2.F32 R35, -RZ, R35.H0_H0 ;  /* 0x20000023ff237230 */ /* 0x000fe40000004100 */
[----:B------:R-:W-:Y:S01]  /*5fd0*/  IMAD R36, R31, UR6, RZ ;  /* 0x000000061f247c24 */ /* 0x000fe2000f8e02ff */
[----:B------:R-:W-:Y:S01]  /*5fe0*/  ISETP.LT.OR P5, PT, R34, 0x1, !P1 ;  /* 0x000000012200780c */ /* 0x000fe20004fa1670 */
[----:B------:R-:W-:-:S04]  /*5ff0*/  IMAD.WIDE.U32 R32, R37, UR6, R32 ;  /* 0x0000000625207c25 */ /* 0x000fc8000f8e0020 */
[----:B------:R-:W-:Y:S01]  /*6000*/  FMUL R30, R35, UR25 ;  /* 0x00000019231e7c20 */ /* 0x000fe20008400000 */
[----:B------:R-:W-:-:S03]  /*6010*/  IMAD R37, R37, UR7, R36 ;  /* 0x0000000725257c24 */ /* 0x000fc6000f8e0224 */
[----:B------:R-:W-:Y:S01]  /*6020*/  FFMA R225, R225, UR24, R30 ;  /* 0x00000018e1e17c23 */ /* 0x000fe2000800001e */
[----:B------:R-:W-:Y:S02]  /*6030*/  IADD3 R30, P4, R32, UR8, RZ ;  /* 0x00000008201e7c10 */ /* 0x000fe4000ff9e0ff */
[----:B------:R-:W-:Y:S02]  /*6040*/  PRMT R32, RZ, 0x7610, R32 ;  /* 0x00007610ff207816 */ /* 0x000fe40000000020 */
[----:B------:R-:W-:Y:S02]  /*6050*/  F2FP.SATFINITE.E5M2.F32.PACK_AB_MERGE_C R225, RZ, R225, RZ ;  /* 0x000000e1ffe1723e */ /* 0x000fe400048060ff */
[----:B------:R-:W-:-:S03]  /*6060*/  IADD3.X R31, R33, UR9, R37, P4, !PT ;  /* 0x00000009211f7c10 */ /* 0x000fc6000a7fe425 */
[----:B------:R2:W-:Y:S01]  /*6070*/  @!P3 STG.E.U8 desc[UR22][R24.64+0x1], R225 ;  /* 0x000001e11800b986 */ /* 0x0005e2000c101116 */
[----:B------:R-:W-:Y:S05]  /*6080*/  @P5 BRA `(.L_x_47) ;  /* 0x0000000000045947 */ /* 0x000fea0003800000 */
[----:B------:R4:W5:Y:S02]  /*6090*/  LDG.E.U8 R32, desc[UR22][R30.64] ;  /* 0x000000161e207981 */ /* 0x000964000c1e1100 */
.L_x_47:
[----:B------:R-:W-:Y:S05]  /*60a0*/  BSYNC B1 ;  /* 0x0000000000017941 */ /* 0x000fea0003800000 */
.L_x_46:
[----:B-----5:R-:W-:Y:S01]  /*60b0*/  LOP3.LUT R32, R32, 0xff, RZ, 0xc0, !PT ;  /* 0x000000ff20207812 */ /* 0x020fe200078ec0ff */
[----:B------:R-:W-:Y:S01]  /*60c0*/  BSSY B1, `(.L_x_48) ;  /* 0x000000b000017945 */ /* 0x000fe20003800000 */
[----:B------:R-:W-:Y:S02]  /*60d0*/  ISETP.LT.OR P3, PT, R34, 0x2, !P1 ;  /* 0x000000022200780c */ /* 0x000fe40004f61670 */
[----:B------:R-:W-:-:S05]  /*60e0*/  F2FP.F16.E5M2.UNPACK_B R32, R32 ;  /* 0x00000020ff20723e */ /* 0x000fca00020004ff */
[----:B------:R-:W-:-:S05]  /*60f0*/  HADD2.F32 R32, -RZ, R32.H0_H0 ;  /* 0x20000020ff207230 */ /* 0x000fca0000004100 */
[----:B------:R-:W-:Y:S01]  /*6100*/  FMUL R33, R32, UR25 ;  /* 0x0000001920217c20 */ /* 0x000fe20008400000 */
[----:B------:R-:W-:-:S03]  /*6110*/  PRMT R32, RZ, 0x7610, R32 ;  /* 0x00007610ff207816 */ /* 0x000fc60000000020 */
[----:B------:R-:W-:-:S05]  /*6120*/  FFMA R33, R224, UR24, R33 ;  /* 0x00000018e0217c23 */ /* 0x000fca0008000021 */
[----:B------:R-:W-:-:S05]  /*6130*/  F2FP.SATFINITE.E5M2.F32.PACK_AB_MERGE_C R33, RZ, R33, RZ ;  /* 0x00000021ff21723e */ /* 0x000fca00048060ff */
[----:B------:R0:W-:Y:S01]  /*6140*/  @!P5 STG.E.U8 desc[UR22][R26.64], R33 ;  /* 0x000000211a00d986 */ /* 0x0001e2000c101116 */
[----:B------:R-:W-:Y:S05]  /*6150*/  @P3 BRA `(.L_x_49) ;  /* 0x0000000000043947 */ /* 0x000fea0003800000 */
[----:B------:R0:W5:Y:S02]  /*6160*/  LDG.E.U8 R32, desc[UR22][R30.64+0x1] ;  /* 0x000001161e207981 */ /* 0x000164000c1e1100 */
.L_x_49:
[----:B------:R-:W-:Y:S05]  /*6170*/  BSYNC B1 ;  /* 0x0000000000017941 */ /* 0x000fea0003800000 */
.L_x_48:
[----:B-----5:R-:W-:Y:S01]  /*6180*/  LOP3.LUT R32, R32, 0xff, RZ, 0xc0, !PT ;  /* 0x000000ff20207812 */ /* 0x020fe200078ec0ff */
[----:B------:R-:W-:Y:S01]  /*6190*/  BSSY B1, `(.L_x_50) ;  /* 0x000000b000017945 */ /* 0x000fe20003800000 */
[----:B------:R-:W-:Y:S02]  /*61a0*/  ISETP.LT.OR P4, PT, R34, 0x9, !P0 ;  /* 0x000000092200780c */ /* 0x000fe40004781670 */
[----:B------:R-:W-:-:S05]  /*61b0*/  F2FP.F16.E5M2.UNPACK_B R32, R32 ;  /* 0x00000020ff20723e */ /* 0x000fca00020004ff */
[----:B------:R-:W-:-:S05]  /*61c0*/  HADD2.F32 R32, -RZ, R32.H0_H0 ;  /* 0x20000020ff207230 */ /* 0x000fca0000004100 */
[----:B------:R-:W-:-:S04]  /*61d0*/  FMUL R32, R32, UR25 ;  /* 0x0000001920207c20 */ /* 0x000fc80008400000 */
[----:B------:R-:W-:-:S05]  /*61e0*/  FFMA R32, R223, UR24, R32 ;  /* 0x00000018df207c23 */ /* 0x000fca0008000020 */
[----:B0-----:R-:W-:Y:S02]  /*61f0*/  F2FP.SATFINITE.E5M2.F32.PACK_AB_MERGE_C R33, RZ, R32, RZ ;  /* 0x00000020ff21723e */ /* 0x001fe400048060ff */
[----:B------:R-:W-:-:S03]  /*6200*/  PRMT R32, RZ, 0x7610, R32 ;  /* 0x00007610ff207816 */ /* 0x000fc60000000020 */
[----:B------:R0:W-:Y:S01]  /*6210*/  @!P3 STG.E.U8 desc[UR22][R26.64+0x1], R33 ;  /* 0x000001211a00b986 */ /* 0x0001e2000c101116 */
[----:B------:R-:W-:Y:S05]  /*6220*/  @P4 BRA `(.L_x_51) ;  /* 0x0000000000044947 */ /* 0x000fea0003800000 */
[----:B------:R0:W5:Y:S02]  /*6230*/  LDG.E.U8 R32, desc[UR22][R28.64+0x8] ;  /* 0x000008161c207981 */ /* 0x000164000c1e1100 */
.L_x_51:
[----:B------:R-:W-:Y:S05]  /*6240*/  BSYNC B1 ;  /* 0x0000000000017941 */ /* 0x000fea0003800000 */
.L_x_50:
[----:B-----5:R-:W-:Y:S01]  /*6250*/  LOP3.LUT R32, R32, 0xff, RZ, 0xc0, !PT ;  /* 0x000000ff20207812 */ /* 0x020fe200078ec0ff */
[----:B------:R-:W-:Y:S01]  /*6260*/  BSSY B1, `(.L_x_52) ;  /* 0x000000b000017945 */ /* 0x000fe20003800000 */
[----:B------:R-:W-:Y:S02]  /*6270*/  ISETP.LT.OR P3, PT, R34, 0xa, !P0 ;  /* 0x0000000a2200780c */ /* 0x000fe40004761670 */
[----:B------:R-:W-:-:S05]  /*6280*/  F2FP.F16.E5M2.UNPACK_B R32, R32 ;  /* 0x00000020ff20723e */ /* 0x000fca00020004ff */
[----:B------:R-:W-:-:S05]  /*6290*/  HADD2.F32 R32, -RZ, R32.H0_H0 ;  /* 0x20000020ff207230 */ /* 0x000fca0000004100 */
[----:B0-----:R-:W-:Y:S01]  /*62a0*/  FMUL R33, R32, UR25 ;  /* 0x0000001920217c20 */ /* 0x001fe20008400000 */
[----:B------:R-:W-:-:S03]  /*62b0*/  PRMT R32, RZ, 0x7610, R32 ;  /* 0x00007610ff207816 */ /* 0x000fc60000000020 */
[----:B------:R-:W-:-:S05]  /*62c0*/  FFMA R33, R222, UR24, R33 ;  /* 0x00000018de217c23 */ /* 0x000fca0008000021 */
[----:B------:R-:W-:-:S05]  /*62d0*/  F2FP.SATFINITE.E5M2.F32.PACK_AB_MERGE_C R33, RZ, R33, RZ ;  /* 0x00000021ff21723e */ /* 0x000fca00048060ff */
[----:B------:R0:W-:Y:S01]  /*62e0*/  @!P4 STG.E.U8 desc[UR22][R24.64+0x8], R33 ;  /* 0x000008211800c986 */ /* 0x0001e2000c101116 */
[----:B------:R-:W-:Y:S05]  /*62f0*/  @P3 BRA `(.L_x_53) ;  /* 0x0000000000043947 */ /* 0x000fea0003800000 */
[----:B------:R0:W5:Y:S02]  /*6300*/  LDG.E.U8 R32, desc[UR22][R28.64+0x9] ;  /* 0x000009161c207981 */ /* 0x000164000c1e1100 */
.L_x_53:
[----:B------:R-:W-:Y:S05]  /*6310*/  BSYNC B1 ;  /* 0x0000000000017941 */ /* 0x000fea0003800000 */
.L_x_52:
        /* <DEDUP_REMOVED lines=12> */
.L_x_55:
[----:B------:R-:W-:Y:S05]  /*63e0*/  BSYNC B1 ;  /* 0x0000000000017941 */ /* 0x000fea0003800000 */
.L_x_54:
        /* <DEDUP_REMOVED lines=12> */
.L_x_57:
[----:B------:R-:W-:Y:S05]  /*64b0*/  BSYNC B1 ;  /* 0x0000000000017941 */ /* 0x000fea0003800000 */
.L_x_56:
        /* <DEDUP_REMOVED lines=12> */
.L_x_59:
[----:B------:R-:W-:Y:S05]  /*6580*/  BSYNC B1 ;  /* 0x0000000000017941 */ /* 0x000fea0003800000 */
.L_x_58:
        /* <DEDUP_REMOVED lines=12> */
.L_x_61:
[----:B------:R-:W-:Y:S05]  /*6650*/  BSYNC B1 ;  /* 0x0000000000017941 */ /* 0x000fea0003800000 */
.L_x_60:
        /* <DEDUP_REMOVED lines=12> */
.L_x_63:
[----:B------:R-:W-:Y:S05]  /*6720*/  BSYNC B1 ;  /* 0x0000000000017941 */ /* 0x000fea0003800000 */
.L_x_62:
        /* <DEDUP_REMOVED lines=12> */
.L_x_65:
[----:B------:R-:W-:Y:S05]  /*67f0*/  BSYNC B1 ;  /* 0x0000000000017941 */ /* 0x000fea0003800000 */
.L_x_64:
        /* <DEDUP_REMOVED lines=12> */
.L_x_67:
[----:B------:R-:W-:Y:S05]  /*68c0*/  BSYNC B1 ;  /* 0x0000000000017941 */ /* 0x000fea0003800000 */
.L_x_66:
        /* <DEDUP_REMOVED lines=12> */
.L_x_69:
[----:B------:R-:W-:Y:S05]  /*6990*/  BSYNC B1 ;  /* 0x0000000000017941 */ /* 0x000fea0003800000 */
.L_x_68:
        /* <DEDUP_REMOVED lines=12> */
.L_x_71:
[----:B------:R-:W-:Y:S05]  /*6a60*/  BSYNC B1 ;  /* 0x0000000000017941 */ /* 0x000fea0003800000 */
.L_x_70:
        /* <DEDUP_REMOVED lines=12> */
.L_x_73:
[----:B------:R-:W-:Y:S05]  /*6b30*/  BSYNC B1 ;  /* 0x0000000000017941 */ /* 0x000fea0003800000 */
.L_x_72:
        /* <DEDUP_REMOVED lines=12> */
.L_x_75:
[----:B------:R-:W-:Y:S05]  /*6c00*/  BSYNC B1 ;  /* 0x0000000000017941 */ /* 0x000fea0003800000 */
.L_x_74:
        /* <DEDUP_REMOVED lines=12> */
.L_x_77:
[----:B------:R-:W-:Y:S05]  /*6cd0*/  BSYNC B1 ;  /* 0x0000000000017941 */ /* 0x000fea0003800000 */
.L_x_76:
        /* <DEDUP_REMOVED lines=12> */
.L_x_79:
[----:B------:R-:W-:Y:S05]  /*6da0*/  BSYNC B1 ;  /* 0x0000000000017941 */ /* 0x000fea0003800000 */
.L_x_78:
        /* <DEDUP_REMOVED lines=12> */
.L_x_81:
[----:B------:R-:W-:Y:S05]  /*6e70*/  BSYNC B1 ;  /* 0x0000000000017941 */ /* 0x000fea0003800000 */
.L_x_80:
        /* <DEDUP_REMOVED lines=12> */
.L_x_83:
[----:B------:R-:W-:Y:S05]  /*6f40*/  BSYNC B1 ;  /* 0x0000000000017941 */ /* 0x000fea0003800000 */
.L_x_82:
        /* <DEDUP_REMOVED lines=12> */
.L_x_85:
[----:B------:R-:W-:Y:S05]  /*7010*/  BSYNC B1 ;  /* 0x0000000000017941 */ /* 0x000fea0003800000 */
.L_x_84:
        /* <DEDUP_REMOVED lines=12> */
.L_x_87:
[----:B------:R-:W-:Y:S05]  /*70e0*/  BSYNC B1 ;  /* 0x0000000000017941 */ /* 0x000fea0003800000 */
.L_x_86:
        /* <DEDUP_REMOVED lines=12> */
.L_x_89:
[----:B------:R-:W-:Y:S05]  /*71b0*/  BSYNC B1 ;  /* 0x0000000000017941 */ /* 0x000fea0003800000 */
.L_x_88:
        /* <DEDUP_REMOVED lines=12> */
.L_x_91:
[----:B------:R-:W-:Y:S05]  /*7280*/  BSYNC B1 ;  /* 0x0000000000017941 */ /* 0x000fea0003800000 */
.L_x_90:
        /* <DEDUP_REMOVED lines=12> */
.L_x_93:
[----:B------:R-:W-:Y:S05]  /*7350*/  BSYNC B1 ;  /* 0x0000000000017941 */ /* 0x000fea0003800000 */
.L_x_92:
        /* <DEDUP_REMOVED lines=12> */
.L_x_95:
[----:B------:R-:W-:Y:S05]  /*7420*/  BSYNC B1 ;  /* 0x0000000000017941 */ /* 0x000fea0003800000 */
.L_x_94:
        /* <DEDUP_REMOVED lines=12> */
.L_x_97:
[----:B------:R-:W-:Y:S05]  /*74f0*/  BSYNC B1 ;  /* 0x0000000000017941 */ /* 0x000fea0003800000 */
.L_x_96:
        /* <DEDUP_REMOVED lines=12> */
.L_x_99:
[----:B------:R-:W-:Y:S05]  /*75c0*/  BSYNC B1 ;  /* 0x0000000000017941 */ /* 0x000fea0003800000 */
.L_x_98:
        /* <DEDUP_REMOVED lines=12> */
.L_x_101:
[----:B------:R-:W-:Y:S05]  /*7690*/  BSYNC B1 ;  /* 0x0000000000017941 */ /* 0x000fea0003800000 */
.L_x_100:
        /* <DEDUP_REMOVED lines=12> */
.L_x_103:
[----:B------:R-:W-:Y:S05]  /*7760*/  BSYNC B1 ;  /* 0x0000000000017941 */ /* 0x000fea0003800000 */
.L_x_102:
        /* <DEDUP_REMOVED lines=12> */
.L_x_105:
[----:B------:R-:W-:Y:S05]  /*7830*/  BSYNC B1 ;  /* 0x0000000000017941 */ /* 0x000fea0003800000 */
.L_x_104:
        /* <DEDUP_REMOVED lines=12> */
.L_x_107:
[----:B------:R-:W-:Y:S05]  /*7900*/  BSYNC B1 ;  /* 0x0000000000017941 */ /* 0x000fea0003800000 */
.L_x_106:
        /* <DEDUP_REMOVED lines=12> */
.L_x_109:
[----:B------:R-:W-:Y:S05]  /*79d0*/  BSYNC B1 ;  /* 0x0000000000017941 */ /* 0x000fea0003800000 */
.L_x_108:
        /* <DEDUP_REMOVED lines=12> */
.L_x_111:
[----:B------:R-:W-:Y:S05]  /*7aa0*/  BSYNC B1 ;  /* 0x0000000000017941 */ /* 0x000fea0003800000 */
.L_x_110:
        /* <DEDUP_REMOVED lines=12> */
.L_x_113:
[----:B------:R-:W-:Y:S05]  /*7b70*/  BSYNC B1 ;  /* 0x0000000000017941 */ /* 0x000fea0003800000 */
.L_x_112:
        /* <DEDUP_REMOVED lines=12> */
.L_x_115:
[----:B------:R-:W-:Y:S05]  /*7c40*/  BSYNC B1 ;  /* 0x0000000000017941 */ /* 0x000fea0003800000 */
.L_x_114:
        /* <DEDUP_REMOVED lines=12> */
.L_x_117:
[----:B------:R-:W-:Y:S05]  /*7d10*/  BSYNC B1 ;  /* 0x0000000000017941 */ /* 0x000fea0003800000 */
.L_x_116:
        /* <DEDUP_REMOVED lines=12> */
.L_x_119:
[----:B------:R-:W-:Y:S05]  /*7de0*/  BSYNC B1 ;  /* 0x0000000000017941 */ /* 0x000fea0003800000 */
.L_x_118:
        /* <DEDUP_REMOVED lines=12> */
.L_x_121:
[----:B------:R-:W-:Y:S05]  /*7eb0*/  BSYNC B1 ;  /* 0x0000000000017941 */ /* 0x000fea0003800000 */
.L_x_120:
        /* <DEDUP_REMOVED lines=12> */
.L_x_123:
[----:B------:R-:W-:Y:S05]  /*7f80*/  BSYNC B1 ;  /* 0x0000000000017941 */ /* 0x000fea0003800000 */
.L_x_122:
        /* <DEDUP_REMOVED lines=12> */
.L_x_125:
[----:B------:R-:W-:Y:S05]  /*8050*/  BSYNC B1 ;  /* 0x0000000000017941 */ /* 0x000fea0003800000 */
.L_x_124:
        /* <DEDUP_REMOVED lines=12> */
.L_x_127:
[----:B------:R-:W-:Y:S05]  /*8120*/  BSYNC B1 ;  /* 0x0000000000017941 */ /* 0x000fea0003800000 */
.L_x_126:
        /* <DEDUP_REMOVED lines=12> */
.L_x_129:
[----:B------:R-:W-:Y:S05]  /*81f0*/  BSYNC B1 ;  /* 0x0000000000017941 */ /* 0x000fea0003800000 */
.L_x_128:
        /* <DEDUP_REMOVED lines=12> */
.L_x_131:
[----:B------:R-:W-:Y:S05]  /*82c0*/  BSYNC B1 ;  /* 0x0000000000017941 */ /* 0x000fea0003800000 */
.L_x_130:
        /* <DEDUP_REMOVED lines=12> */
.L_x_133:
[----:B------:R-:W-:Y:S05]  /*8390*/  BSYNC B1 ;  /* 0x0000000000017941 */ /* 0x000fea0003800000 */
.L_x_132:
        /* <DEDUP_REMOVED lines=12> */
.L_x_135:
[----:B------:R-:W-:Y:S05]  /*8460*/  BSYNC B1 ;  /* 0x0000000000017941 */ /* 0x000fea0003800000 */
.L_x_134:
        /* <DEDUP_REMOVED lines=12> */
.L_x_137:
[----:B------:R-:W-:Y:S05]  /*8530*/  BSYNC B1 ;  /* 0x0000000000017941 */ /* 0x000fea0003800000 */
.L_x_136:
        /* <DEDUP_REMOVED lines=12> */
.L_x_139:
[----:B------:R-:W-:Y:S05]  /*8600*/  BSYNC B1 ;  /* 0x0000000000017941 */ /* 0x000fea0003800000 */
.L_x_138:
        /* <DEDUP_REMOVED lines=12> */
.L_x_141:
[----:B------:R-:W-:Y:S05]  /*86d0*/  BSYNC B1 ;  /* 0x0000000000017941 */ /* 0x000fea0003800000 */
.L_x_140:
        /* <DEDUP_REMOVED lines=12> */
.L_x_143:
[----:B------:R-:W-:Y:S05]  /*87a0*/  BSYNC B1 ;  /* 0x0000000000017941 */ /* 0x000fea0003800000 */
.L_x_142:
        /* <DEDUP_REMOVED lines=12> */
.L_x_145:
[----:B------:R-:W-:Y:S05]  /*8870*/  BSYNC B1 ;  /* 0x0000000000017941 */ /* 0x000fea0003800000 */
.L_x_144:
        /* <DEDUP_REMOVED lines=12> */
.L_x_147:
[----:B------:R-:W-:Y:S05]  /*8940*/  BSYNC B1 ;  /* 0x0000000000017941 */ /* 0x000fea0003800000 */
.L_x_146:
        /* <DEDUP_REMOVED lines=12> */
.L_x_149:
[----:B------:R-:W-:Y:S05]  /*8a10*/  BSYNC B1 ;  /* 0x0000000000017941 */ /* 0x000fea0003800000 */
.L_x_148:
        /* <DEDUP_REMOVED lines=12> */
.L_x_151:
[----:B------:R-:W-:Y:S05]  /*8ae0*/  BSYNC B1 ;  /* 0x0000000000017941 */ /* 0x000fea0003800000 */
.L_x_150:
        /* <DEDUP_REMOVED lines=12> */
.L_x_153:
[----:B------:R-:W-:Y:S05]  /*8bb0*/  BSYNC B1 ;  /* 0x0000000000017941 */ /* 0x000fea0003800000 */
.L_x_152:
        /* <DEDUP_REMOVED lines=12> */
.L_x_155:
[----:B------:R-:W-:Y:S05]  /*8c80*/  BSYNC B1 ;  /* 0x0000000000017941 */ /* 0x000fea0003800000 */
.L_x_154:
        /* <DEDUP_REMOVED lines=12> */
.L_x_157:
[----:B------:R-:W-:Y:S05]  /*8d50*/  BSYNC B1 ;  /* 0x0000000000017941 */ /* 0x000fea0003800000 */
.L_x_156:
        /* <DEDUP_REMOVED lines=12> */
.L_x_159:
[----:B------:R-:W-:Y:S05]  /*8e20*/  BSYNC B1 ;  /* 0x0000000000017941 */ /* 0x000fea0003800000 */
.L_x_158:
        /* <DEDUP_REMOVED lines=12> */
.L_x_161:
[----:B------:R-:W-:Y:S05]  /*8ef0*/  BSYNC B1 ;  /* 0x0000000000017941 */ /* 0x000fea0003800000 */
.L_x_160:
        /* <DEDUP_REMOVED lines=12> */
.L_x_163:
[----:B------:R-:W-:Y:S05]  /*8fc0*/  BSYNC B1 ;  /* 0x0000000000017941 */ /* 0x000fea0003800000 */
.L_x_162:
        /* <DEDUP_REMOVED lines=12> */
.L_x_165:
[----:B------:R-:W-:Y:S05]  /*9090*/  BSYNC B1 ;  /* 0x0000000000017941 */ /* 0x000fea0003800000 */
.L_x_164:
        /* <DEDUP_REMOVED lines=12> */
.L_x_167:
[----:B------:R-:W-:Y:S05]  /*9160*/  BSYNC B1 ;  /* 0x0000000000017941 */ /* 0x000fea0003800000 */
.L_x_166:
        /* <DEDUP_REMOVED lines=12> */
.L_x_169:
[----:B------:R-:W-:Y:S05]  /*9230*/  BSYNC B1 ;  /* 0x0000000000017941 */ /* 0x000fea0003800000 */
.L_x_168:
        /* <DEDUP_REMOVED lines=12> */
.L_x_171:
[----:B------:R-:W-:Y:S05]  /*9300*/  BSYNC B1 ;  /* 0x0000000000017941 */ /* 0x000fea0003800000 */
.L_x_170:
        /* <DEDUP_REMOVED lines=12> */
.L_x_173:
[----:B------:R-:W-:Y:S05]  /*93d0*/  BSYNC B1 ;  /* 0x0000000000017941 */ /* 0x000fea0003800000 */
.L_x_172:
        /* <DEDUP_REMOVED lines=12> */
.L_x_175:
[----:B------:R-:W-:Y:S05]  /*94a0*/  BSYNC B1 ;  /* 0x0000000000017941 */ /* 0x000fea0003800000 */
.L_x_174:
        /* <DEDUP_REMOVED lines=12> */
.L_x_177:
[----:B------:R-:W-:Y:S05]  /*9570*/  BSYNC B1 ;  /* 0x0000000000017941 */ /* 0x000fea0003800000 */
.L_x_176:
        /* <DEDUP_REMOVED lines=12> */
.L_x_179:
[----:B------:R-:W-:Y:S05]  /*9640*/  BSYNC B1 ;  /* 0x0000000000017941 */ /* 0x000fea0003800000 */
.L_x_178:
        /* <DEDUP_REMOVED lines=12> */
.L_x_181:
[----:B------:R-:W-:Y:S05]  /*9710*/  BSYNC B1 ;  /* 0x0000000000017941 */ /* 0x000fea0003800000 */
.L_x_180:
        /* <DEDUP_REMOVED lines=12> */
.L_x_183:
[----:B------:R-:W-:Y:S05]  /*97e0*/  BSYNC B1 ;  /* 0x0000000000017941 */ /* 0x000fea0003800000 */
.L_x_182:
        /* <DEDUP_REMOVED lines=12> */
.L_x_185:
[----:B------:R-:W-:Y:S05]  /*98b0*/  BSYNC B1 ;  /* 0x0000000000017941 */ /* 0x000fea0003800000 */
.L_x_184:
        /* <DEDUP_REMOVED lines=12> */
.L_x_187:
[----:B------:R-:W-:Y:S05]  /*9980*/  BSYNC B1 ;  /* 0x0000000000017941 */ /* 0x000fea0003800000 */
.L_x_186:
        /* <DEDUP_REMOVED lines=12> */
.L_x_189:
[----:B------:R-:W-:Y:S05]  /*9a50*/  BSYNC B1 ;  /* 0x0000000000017941 */ /* 0x000fea0003800000 */
.L_x_188:
        /* <DEDUP_REMOVED lines=12> */
.L_x_191:
[----:B------:R-:W-:Y:S05]  /*9b20*/  BSYNC B1 ;  /* 0x0000000000017941 */ /* 0x000fea0003800000 */
.L_x_190:
        /* <DEDUP_REMOVED lines=12> */
.L_x_193:
[----:B------:R-:W-:Y:S05]  /*9bf0*/  BSYNC B1 ;  /* 0x0000000000017941 */ /* 0x000fea0003800000 */
.L_x_192:
[----:B-----5:R-:W-:Y:S01]  /*9c00*/  LOP3.LUT R32, R32, 0xff, RZ, 0xc0, !PT ;  /* 0x000000ff20207812 */ /* 0x020fe200078ec0ff */
[----:B------:R-:W-:Y:S01]  /*9c10*/  BSSY B1, `(.L_x_194) ;  /* 0x000000b000017945 */ /* 0x000fe20003800000 */
[----:B------:R-:W-:Y:S02]  /*9c20*/  ISETP.LT.OR P4, PT, R34, 0x99, !P0 ;  /* 0x000000992200780c */ /* 0x000fe40004781670 */
[----:B------:R-:W-:-:S05]  /*9c30*/  F2FP.F16.E5M2.UNPACK_B R32, R32 ;  /* 0x00000020ff20723e */ /* 0x000fca00020004ff */
[----:B------:R-:W-:-:S05]  /*9c40*/  HADD2.F32 R32, -RZ, R32.H0_H0 ;  /* 0x20000020ff207230 */ /* 0x000fca0000004100 */
[----:B------:R-:W-:-:S04]  /*9c50*/  FMUL R32, R32, UR25 ;  /* 0x0000001920207c20 */ /* 0x000fc80008400000 */
[----:B------:R-:W-:Y:S01]  /*9c60*/  FFMA R32, R23, UR24, R32 ;  /* 0x0000001817207c23 */ /* 0x000fe20008000020 */
[----:B------:R-:W-:-:S04]  /*9c70*/  PRMT R23, RZ, 0x7610, R23 ;  /* 0x00007610ff177816 */ /* 0x000fc80000000017 */
[----:B0-----:R-:W-:-:S05]  /*9c80*/  F2FP.SATFINITE.E5M2.F32.PACK_AB_MERGE_C R33, RZ, R32, RZ ;  /* 0x00000020ff21723e */ /* 0x001fca00048060ff */
[----:B------:R0:W-:Y:S01]  /*9c90*/  @!P3 STG.E.U8 desc[UR22][R26.64+0x91], R33 ;  /* 0x000091211a00b986 */ /* 0x0001e2000c101116 */
[----:B------:R-:W-:Y:S05]  /*9ca0*/  @P4 BRA `(.L_x_195) ;  /* 0x0000000000044947 */ /* 0x000fea0003800000 */
[----:B------:R0:W5:Y:S02]  /*9cb0*/  LDG.E.U8 R23, desc[UR22][R28.64+0x98] ;  /* 0x000098161c177981 */ /* 0x000164000c1e1100 */
.L_x_195:
[----:B------:R-:W-:Y:S05]  /*9cc0*/  BSYNC B1 ;  /* 0x0000000000017941 */ /* 0x000fea0003800000 */
.L_x_194:
        /* <DEDUP_REMOVED lines=8> */
[----:B------:R-:W-:-:S05]  /*9d50*/  F2FP.SATFINITE.E5M2.F32.PACK_AB_MERGE_C R23, RZ, R23, RZ ;  /* 0x00000017ff17723e */ /* 0x000fca00048060ff */
[----:B------:R0:W-:Y:S01]  /*9d60*/  @!P4 STG.E.U8 desc[UR22][R24.64+0x98], R23 ;  /* 0x000098171800c986 */ /* 0x0001e2000c101116 */
[----:B------:R-:W-:Y:S05]  /*9d70*/  @P3 BRA `(.L_x_197) ;  /* 0x0000000000043947 */ /* 0x000fea0003800000 */
[----:B------:R0:W5:Y:S02]  /*9d80*/  LDG.E.U8 R22, desc[UR22][R28.64+0x99] ;  /* 0x000099161c167981 */ /* 0x000164000c1e1100 */
.L_x_197:
[----:B------:R-:W-:Y:S05]  /*9d90*/  BSYNC B1 ;  /* 0x0000000000017941 */ /* 0x000fea0003800000 */
.L_x_196:
        /* <DEDUP_REMOVED lines=12> */
.L_x_199:
[----:B------:R-:W-:Y:S05]  /*9e60*/  BSYNC B1 ;  /* 0x0000000000017941 */ /* 0x000fea0003800000 */
.L_x_198:
        /* <DEDUP_REMOVED lines=12> */
.L_x_201:
[----:B------:R-:W-:Y:S05]  /*9f30*/  BSYNC B1 ;  /* 0x0000000000017941 */ /* 0x000fea0003800000 */
.L_x_200:
        /* <DEDUP_REMOVED lines=12> */
.L_x_203:
[----:B------:R-:W-:Y:S05]  /*a000*/  BSYNC B1 ;  /* 0x0000000000017941 */ /* 0x000fea0003800000 */
.L_x_202:
        /* <DEDUP_REMOVED lines=12> */
.L_x_205:
[----:B------:R-:W-:Y:S05]  /*a0d0*/  BSYNC B1 ;  /* 0x0000000000017941 */ /* 0x000fea0003800000 */
.L_x_204:
        /* <DEDUP_REMOVED lines=12> */
.L_x_207:
[----:B------:R-:W-:Y:S05]  /*a1a0*/  BSYNC B1 ;  /* 0x0000000000017941 */ /* 0x000fea0003800000 */
.L_x_206:
        /* <DEDUP_REMOVED lines=12> */
.L_x_209:
[----:B------:R-:W-:Y:S05]  /*a270*/  BSYNC B1 ;  /* 0x0000000000017941 */ /* 0x000fea0003800000 */
.L_x_208:
        /* <DEDUP_REMOVED lines=12> */
.L_x_211:
[----:B------:R-:W-:Y:S05]  /*a340*/  BSYNC B1 ;  /* 0x0000000000017941 */ /* 0x000fea0003800000 */
.L_x_210:
        /* <DEDUP_REMOVED lines=12> */
.L_x_213:
[----:B------:R-:W-:Y:S05]  /*a410*/  BSYNC B1 ;  /* 0x0000000000017941 */ /* 0x000fea0003800000 */
.L_x_212:
        /* <DEDUP_REMOVED lines=12> */
.L_x_215:
[----:B------:R-:W-:Y:S05]  /*a4e0*/  BSYNC B1 ;  /* 0x0000000000017941 */ /* 0x000fea0003800000 */
.L_x_214:
        /* <DEDUP_REMOVED lines=12> */
.L_x_217:
[----:B------:R-:W-:Y:S05]  /*a5b0*/  BSYNC B1 ;  /* 0x0000000000017941 */ /* 0x000fea0003800000 */
.L_x_216:
        /* <DEDUP_REMOVED lines=12> */
.L_x_219:
[----:B------:R-:W-:Y:S05]  /*a680*/  BSYNC B1 ;  /* 0x0000000000017941 */ /* 0x000fea0003800000 */
.L_x_218:
        /* <DEDUP_REMOVED lines=12> */
.L_x_221:
[----:B------:R-:W-:Y:S05]  /*a750*/  BSYNC B1 ;  /* 0x0000000000017941 */ /* 0x000fea0003800000 */
.L_x_220:
        /* <DEDUP_REMOVED lines=12> */
.L_x_223:
[----:B------:R-:W-:Y:S05]  /*a820*/  BSYNC B1 ;  /* 0x0000000000017941 */ /* 0x000fea0003800000 */
.L_x_222:
        /* <DEDUP_REMOVED lines=12> */
.L_x_225:
[----:B------:R-:W-:Y:S05]  /*a8f0*/  BSYNC B1 ;  /* 0x0000000000017941 */ /* 0x000fea0003800000 */
.L_x_224:
        /* <DEDUP_REMOVED lines=12> */
.L_x_227:
[----:B------:R-:W-:Y:S05]  /*a9c0*/  BSYNC B1 ;  /* 0x0000000000017941 */ /* 0x000fea0003800000 */
.L_x_226:
        /* <DEDUP_REMOVED lines=12> */
.L_x_229:
[----:B------:R-:W-:Y:S05]  /*aa90*/  BSYNC B1 ;  /* 0x0000000000017941 */ /* 0x000fea0003800000 */
.L_x_228:
        /* <DEDUP_REMOVED lines=12> */
.L_x_231:
[----:B------:R-:W-:Y:S05]  /*ab60*/  BSYNC B1 ;  /* 0x0000000000017941 */ /* 0x000fea0003800000 */
.L_x_230:
        /* <DEDUP_REMOVED lines=12> */
.L_x_233:
[----:B------:R-:W-:Y:S05]  /*ac30*/  BSYNC B1 ;  /* 0x0000000000017941 */ /* 0x000fea0003800000 */
.L_x_232:
        /* <DEDUP_REMOVED lines=12> */
.L_x_235:
[----:B------:R-:W-:Y:S05]  /*ad00*/  BSYNC B1 ;  /* 0x0000000000017941 */ /* 0x000fea0003800000 */
.L_x_234:
        /* <DEDUP_REMOVED lines=12> */
.L_x_237:
[----:B------:R-:W-:Y:S05]  /*add0*/  BSYNC B1 ;  /* 0x0000000000017941 */ /* 0x000fea0003800000 */
.L_x_236:
[----:B-----5:R-:W-:Y:S01]  /*ade0*/  LOP3.LUT R2, R2, 0xff, RZ, 0xc0, !PT ;  /* 0x000000ff02027812 */ /* 0x020fe200078ec0ff */
[----:B------:R-:W-:Y:S01]  /*adf0*/  BSSY B1, `(.L_x_238) ;  /* 0x000000b000017945 */ /* 0x000fe20003800000 */
[----:B------:R-:W-:Y:S02]  /*ae00*/  ISETP.LT.OR P4, PT, R34, 0xc1, !P1 ;  /* 0x000000c12200780c */ /* 0x000fe40004f81670 */
[----:B------:R-:W-:-:S05]  /*ae10*/  F2FP.F16.E5M2.UNPACK_B R2, R2 ;  /* 0x00000002ff02723e */ /* 0x000fca00020004ff */
[----:B------:R-:W-:-:S05]  /*ae20*/  HADD2.F32 R2, -RZ, R2.H0_H0 ;  /* 0x20000002ff027230 */ /* 0x000fca0000004100 */
[----:B0-----:R-:W-:-:S04]  /*ae30*/  FMUL R3, R2, UR25 ;  /* 0x0000001902037c20 */ /* 0x001fc80008400000 */
[----:B------:R-:W-:Y:S01]  /*ae40*/  FFMA R3, R0, UR24, R3 ;  /* 0x0000001800037c23 */ /* 0x000fe20008000003 */
[----:B------:R-:W-:-:S04]  /*ae50*/  PRMT R0, RZ, 0x7610, R0 ;  /* 0x00007610ff007816 */ /* 0x000fc80000000000 */
[----:B------:R-:W-:-:S05]  /*ae60*/  F2FP.SATFINITE.E5M2.F32.PACK_AB_MERGE_C R3, RZ, R3, RZ ;  /* 0x00000003ff03723e */ /* 0x000fca00048060ff */
[----:B------:R0:W-:Y:S01]  /*ae70*/  @!P3 STG.E.U8 desc[UR22][R24.64+0xc1], R3 ;  /* 0x0000c1031800b986 */ /* 0x0001e2000c101116 */
[----:B------:R-:W-:Y:S05]  /*ae80*/  @P4 BRA `(.L_x_239) ;  /* 0x0000000000044947 */ /* 0x000fea0003800000 */
[----:B------:R0:W5:Y:S02]  /*ae90*/  LDG.E.U8 R0, desc[UR22][R30.64+0xc0] ;  /* 0x0000c0161e007981 */ /* 0x000164000c1e1100 */
.L_x_239:
[----:B------:R-:W-:Y:S05]  /*aea0*/  BSYNC B1 ;  /* 0x0000000000017941 */ /* 0x000fea0003800000 */
.L_x_238:
[----:B------:R-:W2:Y:S01]  /*aeb0*/  LDL.LU R2, [R1] ;  /* 0x0000000001027983 */ /* 0x000ea20000300800 */
[----:B-----5:R-:W-:Y:S01]  /*aec0*/  LOP3.LUT R0, R0, 0xff, RZ, 0xc0, !PT ;  /* 0x000000ff00007812 */ /* 0x020fe200078ec0ff */
[----:B------:R-:W-:Y:S01]  /*aed0*/  BSSY B1, `(.L_x_240) ;  /* 0x000000b000017945 */ /* 0x000fe20003800000 */
[----:B------:R-:W-:Y:S02]  /*aee0*/  ISETP.LT.OR P3, PT, R34, 0xc2, !P1 ;  /* 0x000000c22200780c */ /* 0x000fe40004f61670 */
[----:B------:R-:W-:-:S05]  /*aef0*/  F2FP.F16.E5M2.UNPACK_B R0, R0 ;  /* 0x00000000ff00723e */ /* 0x000fca00020004ff */
[----:B------:R-:W-:-:S05]  /*af00*/  HADD2.F32 R0, -RZ, R0.H0_H0 ;  /* 0x20000000ff007230 */ /* 0x000fca0000004100 */
[----:B------:R-:W-:-:S04]  /*af10*/  FMUL R0, R0, UR25 ;  /* 0x0000001900007c20 */ /* 0x000fc80008400000 */
[----:B--2---:R-:W-:-:S05]  /*af20*/  FFMA R0, R2, UR24, R0 ;  /* 0x0000001802007c23 */ /* 0x004fca0008000000 */
[----:B0-----:R-:W-:Y:S02]  /*af30*/  F2FP.SATFINITE.E5M2.F32.PACK_AB_MERGE_C R3, RZ, R0, RZ ;  /* 0x00000000ff03723e */ /* 0x001fe400048060ff */
[----:B------:R-:W-:-:S03]  /*af40*/  PRMT R0, RZ, 0x7610, R0 ;  /* 0x00007610ff007816 */ /* 0x000fc60000000000 */
[----:B------:R0:W-:Y:S01]  /*af50*/  @!P4 STG.E.U8 desc[UR22][R26.64+0xc0], R3 ;  /* 0x0000c0031a00c986 */ /* 0x0001e2000c101116 */
[----:B------:R-:W-:Y:S05]  /*af60*/  @P3 BRA `(.L_x_241) ;  /* 0x0000000000043947 */ /* 0x000fea0003800000 */
[----:B------:R2:W5:Y:S02]  /*af70*/  LDG.E.U8 R0, desc[UR22][R30.64+0xc1] ;  /* 0x0000c1161e007981 */ /* 0x000564000c1e1100 */
.L_x_241:
[----:B------:R-:W-:Y:S05]  /*af80*/  BSYNC B1 ;  /* 0x0000000000017941 */ /* 0x000fea0003800000 */
.L_x_240:
[----:B------:R-:W3:Y:S01]  /*af90*/  LDL.LU R2, [R1+0x4] ;  /* 0x0000040001027983 */ /* 0x000ee20000300800 */
[----:B-----5:R-:W-:Y:S01]  /*afa0*/  LOP3.LUT R0, R0, 0xff, RZ, 0xc0, !PT ;  /* 0x000000ff00007812 */ /* 0x020fe200078ec0ff */
[----:B------:R-:W-:Y:S01]  /*afb0*/  BSSY B1, `(.L_x_242) ;  /* 0x000000b000017945 */ /* 0x000fe20003800000 */
[----:B------:R-:W-:Y:S02]  /*afc0*/  ISETP.LT.OR P4, PT, R34, 0xc9, !P0 ;  /* 0x000000c92200780c */ /* 0x000fe40004781670 */
[----:B------:R-:W-:-:S05]  /*afd0*/  F2FP.F16.E5M2.UNPACK_B R0, R0 ;  /* 0x00000000ff00723e */ /* 0x000fca00020004ff */
[----:B------:R-:W-:-:S05]  /*afe0*/  HADD2.F32 R0, -RZ, R0.H0_H0 ;  /* 0x20000000ff007230 */ /* 0x000fca0000004100 */
[----:B------:R-:W-:-:S04]  /*aff0*/  FMUL R0, R0, UR25 ;  /* 0x0000001900007c20 */ /* 0x000fc80008400000 */
[----:B---3--:R-:W-:-:S05]  /*b000*/  FFMA R0, R2, UR24, R0 ;  /* 0x0000001802007c23 */ /* 0x008fca0008000000 */
[----:B0-----:R-:W-:Y:S02]  /*b010*/  F2FP.SATFINITE.E5M2.F32.PACK_AB_MERGE_C R3, RZ, R0, RZ ;  /* 0x00000000ff03723e */ /* 0x001fe400048060ff */
[----:B------:R-:W-:-:S03]  /*b020*/  PRMT R0, RZ, 0x7610, R0 ;  /* 0x00007610ff007816 */ /* 0x000fc60000000000 */
[----:B------:R0:W-:Y:S01]  /*b030*/  @!P3 STG.E.U8 desc[UR22][R26.64+0xc1], R3 ;  /* 0x0000c1031a00b986 */ /* 0x0001e2000c101116 */
[----:B------:R-:W-:Y:S05]  /*b040*/  @P4 BRA `(.L_x_243) ;  /* 0x0000000000044947 */ /* 0x000fea0003800000 */
[----:B------:R3:W5:Y:S02]  /*b050*/  LDG.E.U8 R0, desc[UR22][R28.64+0xc8] ;  /* 0x0000c8161c007981 */ /* 0x000764000c1e1100 */
.L_x_243:
[----:B------:R-:W-:Y:S05]  /*b060*/  BSYNC B1 ;  /* 0x0000000000017941 */ /* 0x000fea0003800000 */
.L_x_242:
[----:B------:R-:W2:Y:S01]  /*b070*/  LDL.LU R2, [R1+0x8] ;  /* 0x0000080001027983 */ /* 0x000ea20000300800 */
        /* <DEDUP_REMOVED lines=12> */
.L_x_245:
[----:B------:R-:W-:Y:S05]  /*b140*/  BSYNC B1 ;  /* 0x0000000000017941 */ /* 0x000fea0003800000 */
.L_x_244:
        /* <DEDUP_REMOVED lines=13> */
.L_x_247:
[----:B------:R-:W-:Y:S05]  /*b220*/  BSYNC B1 ;  /* 0x0000000000017941 */ /* 0x000fea0003800000 */
.L_x_246:
        /* <DEDUP_REMOVED lines=13> */
.L_x_249:
[----:B------:R-:W-:Y:S05]  /*b300*/  BSYNC B1 ;  /* 0x0000000000017941 */ /* 0x000fea0003800000 */
.L_x_248:
        /* <DEDUP_REMOVED lines=13> */
.L_x_251:
[----:B------:R-:W-:Y:S05]  /*b3e0*/  BSYNC B1 ;  /* 0x0000000000017941 */ /* 0x000fea0003800000 */
.L_x_250:
        /* <DEDUP_REMOVED lines=13> */
.L_x_253:
[----:B------:R-:W-:Y:S05]  /*b4c0*/  BSYNC B1 ;  /* 0x0000000000017941 */ /* 0x000fea0003800000 */
.L_x_252:
        /* <DEDUP_REMOVED lines=13> */
.L_x_255:
[----:B------:R-:W-:Y:S05]  /*b5a0*/  BSYNC B1 ;  /* 0x0000000000017941 */ /* 0x000fea0003800000 */
.L_x_254:
        /* <DEDUP_REMOVED lines=13> */
.L_x_257:
[----:B------:R-:W-:Y:S05]  /*b680*/  BSYNC B1 ;  /* 0x0000000000017941 */ /* 0x000fea0003800000 */
.L_x_256:
        /* <DEDUP_REMOVED lines=13> */
.L_x_259:
[----:B------:R-:W-:Y:S05]  /*b760*/  BSYNC B1 ;  /* 0x0000000000017941 */ /* 0x000fea0003800000 */
.L_x_258:
        /* <DEDUP_REMOVED lines=13> */
.L_x_261:
[----:B------:R-:W-:Y:S05]  /*b840*/  BSYNC B1 ;  /* 0x0000000000017941 */ /* 0x000fea0003800000 */
.L_x_260:
        /* <DEDUP_REMOVED lines=13> */
.L_x_263:
[----:B------:R-:W-:Y:S05]  /*b920*/  BSYNC B1 ;  /* 0x0000000000017941 */ /* 0x000fea0003800000 */
.L_x_262:
        /* <DEDUP_REMOVED lines=13> */
.L_x_265:
[----:B------:R-:W-:Y:S05]  /*ba00*/  BSYNC B1 ;  /* 0x0000000000017941 */ /* 0x000fea0003800000 */
.L_x_264:
        /* <DEDUP_REMOVED lines=13> */
.L_x_267:
[----:B------:R-:W-:Y:S05]  /*bae0*/  BSYNC B1 ;  /* 0x0000000000017941 */ /* 0x000fea0003800000 */
.L_x_266:
        /* <DEDUP_REMOVED lines=13> */
.L_x_269:
[----:B------:R-:W-:Y:S05]  /*bbc0*/  BSYNC B1 ;  /* 0x0000000000017941 */ /* 0x000fea0003800000 */
.L_x_268:
        /* <DEDUP_REMOVED lines=13> */
.L_x_271:
[----:B------:R-:W-:Y:S05]  /*bca0*/  BSYNC B1 ;  /* 0x0000000000017941 */ /* 0x000fea0003800000 */
.L_x_270:
        /* <DEDUP_REMOVED lines=13> */
.L_x_273:
[----:B------:R-:W-:Y:S05]  /*bd80*/  BSYNC B1 ;  /* 0x0000000000017941 */ /* 0x000fea0003800000 */
.L_x_272:
        /* <DEDUP_REMOVED lines=13> */
.L_x_275:
[----:B------:R-:W-:Y:S05]  /*be60*/  BSYNC B1 ;  /* 0x0000000000017941 */ /* 0x000fea0003800000 */
.L_x_274:
        /* <DEDUP_REMOVED lines=13> */
.L_x_277:
[----:B------:R-:W-:Y:S05]  /*bf40*/  BSYNC B1 ;  /* 0x0000000000017941 */ /* 0x000fea0003800000 */
.L_x_276:
        /* <DEDUP_REMOVED lines=13> */
.L_x_279:
[----:B------:R-:W-:Y:S05]  /*c020*/  BSYNC B1 ;  /* 0x0000000000017941 */ /* 0x000fea0003800000 */
.L_x_278:
        /* <DEDUP_REMOVED lines=13> */
.L_x_281:
[----:B------:R-:W-:Y:S05]  /*c100*/  BSYNC B1 ;  /* 0x0000000000017941 */ /* 0x000fea0003800000 */
.L_x_280:
        /* <DEDUP_REMOVED lines=13> */
.L_x_283:
[----:B------:R-:W-:Y:S05]  /*c1e0*/  BSYNC B1 ;  /* 0x0000000000017941 */ /* 0x000fea0003800000 */
.L_x_282:
        /* <DEDUP_REMOVED lines=13> */
.L_x_285:
[----:B------:R-:W-:Y:S05]  /*c2c0*/  BSYNC B1 ;  /* 0x0000000000017941 */ /* 0x000fea0003800000 */
.L_x_284:
        /* <DEDUP_REMOVED lines=13> */
.L_x_287:
[----:B------:R-:W-:Y:S05]  /*c3a0*/  BSYNC B1 ;  /* 0x0000000000017941 */ /* 0x000fea0003800000 */
.L_x_286:
        /* <DEDUP_REMOVED lines=13> */
.L_x_289:
[----:B------:R-:W-:Y:S05]  /*c480*/  BSYNC B1 ;  /* 0x0000000000017941 */ /* 0x000fea0003800000 */
.L_x_288:
        /* <DEDUP_REMOVED lines=13> */
.L_x_291:
[----:B------:R-:W-:Y:S05]  /*c560*/  BSYNC B1 ;  /* 0x0000000000017941 */ /* 0x000fea0003800000 */
.L_x_290:
        /* <DEDUP_REMOVED lines=13> */
.L_x_293:
[----:B------:R-:W-:Y:S05]  /*c640*/  BSYNC B1 ;  /* 0x0000000000017941 */ /* 0x000fea0003800000 */
.L_x_292:
        /* <DEDUP_REMOVED lines=13> */
.L_x_295:
[----:B------:R-:W-:Y:S05]  /*c720*/  BSYNC B1 ;  /* 0x0000000000017941 */ /* 0x000fea0003800000 */
.L_x_294:
        /* <DEDUP_REMOVED lines=13> */
.L_x_297:
[----:B------:R-:W-:Y:S05]  /*c800*/  BSYNC B1 ;  /* 0x0000000000017941 */ /* 0x000fea0003800000 */
.L_x_296:
[----:B------:R-:W-:Y:S05]  /*c810*/  @P1 BRA `(.L_x_298) ;  /* 0x0000002000a41947 */ /* 0x000fea0003800000 */
[----:B------:R-:W2:Y:S01]  /*c820*/  LDL.LU R2, [R1+0x74] ;  /* 0x0000740001027983 */ /* 0x000ea20000300800 */
[----:B-----5:R-:W-:-:S04]  /*c830*/  LOP3.LUT R0, R0, 0xff, RZ, 0xc0, !PT ;  /* 0x000000ff00007812 */ /* 0x020fc800078ec0ff */
[----:B------:R-:W-:-:S05]  /*c840*/  F2FP.F16.E5M2.UNPACK_B R0, R0 ;  /* 0x00000000ff00723e */ /* 0x000fca00020004ff */
[----:B------:R-:W-:-:S05]  /*c850*/  HADD2.F32 R0, -RZ, R0.H0_H0 ;  /* 0x20000000ff007230 */ /* 0x000fca0000004100 */
[----:B------:R-:W-:-:S04]  /*c860*/  FMUL R0, R0, UR25 ;  /* 0x0000001900007c20 */ /* 0x000fc80008400000 */
[----:B--2---:R-:W-:-:S05]  /*c870*/  FFMA R0, R2, UR24, R0 ;  /* 0x0000001802007c23 */ /* 0x004fca0008000000 */
[----:B0-----:R-:W-:-:S05]  /*c880*/  F2FP.SATFINITE.E5M2.F32.PACK_AB_MERGE_C R3, RZ, R0, RZ ;  /* 0x00000000ff03723e */ /* 0x001fca00048060ff */
[----:B------:R0:W-:Y:S01]  /*c890*/  STG.E.U8 desc[UR22][R26.64+0xf9], R3 ;  /* 0x0000f9031a007986 */ /* 0x0001e2000c101116 */
[----:B------:R-:W-:Y:S05]  /*c8a0*/  BRA `(.L_x_298) ;  /* 0x0000002000807947 */ /* 0x000fea0003800000 */
.L_x_41:
[C---:B------:R-:W-:Y:S01]  /*c8b0*/  ISETP.GE.AND P1, PT, R39.reuse, 0x1, PT ;  /* 0x000000012700780c */ /* 0x040fe20003f26270 */
[----:B------:R-:W-:Y:S01]  /*c8c0*/  FMUL R226, R226, UR24 ;  /* 0x00000018e2e27c20 */ /* 0x000fe20008400000 */
[----:B------:R-:W2:Y:S01]  /*c8d0*/  LDL.LU R227, [R1+0x10] ;  /* 0x0000100001e37983 */ /* 0x000ea20000300800 */
[----:B------:R-:W-:Y:S01]  /*c8e0*/  ISETP.GE.AND P0, PT, R39, 0x9, PT ;  /* 0x000000092700780c */ /* 0x000fe20003f06270 */
[----:B------:R-:W-:Y:S01]  /*c8f0*/  FMUL R225, R225, UR24 ;  /* 0x00000018e1e17c20 */ /* 0x000fe20008400000 */
[C---:B------:R-:W-:Y:S02]  /*c900*/  ISETP.LT.OR P4, PT, R34.reuse, 0x1, !P1 ;  /* 0x000000012200780c */ /* 0x040fe40004f81670 */
[C---:B------:R-:W-:Y:S02]  /*c910*/  ISETP.LT.OR P5, PT, R34.reuse, 0x2, !P1 ;  /* 0x000000022200780c */ /* 0x040fe40004fa1670 */
[----:B------:R-:W-:Y:S02]  /*c920*/  F2FP.SATFINITE.E5M2.F32.PACK_AB_MERGE_C R29, RZ, R226, RZ ;  /* 0x000000e2ff1d723e */ /* 0x000fe400048060ff */
[----:B------:R-:W-:Y:S01]  /*c930*/  ISETP.LT.OR P3, PT, R34, 0x1, !P0 ;  /* 0x000000012200780c */ /* 0x000fe20004761670 */
[----:B------:R-:W-:Y:S01]  /*c940*/  FMUL R224, R224, UR24 ;  /* 0x00000018e0e07c20 */ /* 0x000fe20008400000 */
[----:B------:R-:W-:Y:S01]  /*c950*/  ISETP.LT.OR P6, PT, R34, 0xa, !P1 ;  /* 0x0000000a2200780c */ /* 0x000fe20004fc1670 */
[----:B------:R-:W-:Y:S01]  /*c960*/  FMUL R223, R223, UR24 ;  /* 0x00000018dfdf7c20 */ /* 0x000fe20008400000 */
[----:B------:R-:W-:Y:S01]  /*c970*/  F2FP.SATFINITE.E5M2.F32.PACK_AB_MERGE_C R225, RZ, R225, RZ ;  /* 0x000000e1ffe1723e */ /* 0x000fe200048060ff */
[----:B------:R-:W-:Y:S01]  /*c980*/  FMUL R221, R221, UR24 ;  /* 0x00000018dddd7c20 */ /* 0x000fe20008400000 */
[----:B------:R-:W-:Y:S01]  /*c990*/  FMUL R222, R222, UR24 ;  /* 0x00000018dede7c20 */ /* 0x000fe20008400000 */
[----:B------:R0:W-:Y:S01]  /*c9a0*/  @!P4 STG.E.U8 desc[UR22][R24.64], R29 ;  /* 0x0000001d1800c986 */ /* 0x0001e2000c101116 */
[----:B------:R-:W-:-:S02]  /*c9b0*/  ISETP.LT.OR P4, PT, R34, 0x2, !P0 ;  /* 0x000000022200780c */ /* 0x000fc40004781670 */
[----:B------:R-:W-:Y:S01]  /*c9c0*/  F2FP.SATFINITE.E5M2.F32.PACK_AB_MERGE_C R31, RZ, R224, RZ ;  /* 0x000000e0ff1f723e */ /* 0x000fe200048060ff */
[----:B------:R3:W-:Y:S01]  /*c9d0*/  @!P5 STG.E.U8 desc[UR22][R24.64+0x1], R225 ;  /* 0x000001e11800d986 */ /* 0x0007e2000c101116 */
[----:B------:R-:W-:Y:S02]  /*c9e0*/  ISETP.LT.OR P5, PT, R34, 0x9, !P1 ;  /* 0x000000092200780c */ /* 0x000fe40004fa1670 */
[----:B------:R-:W-:Y:S01]  /*c9f0*/  F2FP.SATFINITE.E5M2.F32.PACK_AB_MERGE_C R223, RZ, R223, RZ ;  /* 0x000000dfffdf723e */ /* 0x000fe200048060ff */
[----:B------:R-:W-:Y:S01]  /*ca00*/  FMUL R220, R220, UR24 ;  /* 0x00000018dcdc7c20 */ /* 0x000fe20008400000 */
[----:B------:R-:W-:Y:S01]  /*ca10*/  F2FP.SATFINITE.E5M2.F32.PACK_AB_MERGE_C R221, RZ, R221, RZ ;  /* 0x000000ddffdd723e */ /* 0x000fe200048060ff */
[----:B------:R-:W-:Y:S01]  /*ca20*/  @!P3 STG.E.U8 desc[UR22][R26.64], R31 ;  /* 0x0000001f1a00b986 */ /* 0x000fe2000c101116 */
[----:B------:R-:W-:-:S03]  /*ca30*/  ISETP.LT.OR P3, PT, R34, 0x9, !P0 ;  /* 0x000000092200780c */ /* 0x000fc60004761670 */
[----:B------:R-:W-:Y:S01]  /*ca40*/  @!P4 STG.E.U8 desc[UR22][R26.64+0x1], R223 ;  /* 0x000001df1a00c986 */ /* 0x000fe2000c101116 */
[----:B------:R-:W-:-:S03]  /*ca50*/  ISETP.LT.OR P4, PT, R34, 0xa, !P0 ;  /* 0x0000000a2200780c */ /* 0x000fc60004781670 */
[----:B------:R-:W-:Y:S01]  /*ca60*/  @!P6 STG.E.U8 desc[UR22][R24.64+0x9], R221 ;  /* 0x000009dd1800e986 */ /* 0x000fe2000c101116 */
[C---:B------:R-:W-:Y:S01]  /*ca70*/  ISETP.LT.OR P6, PT, R34.reuse, 0x12, !P1 ;  /* 0x000000122200780c */ /* 0x040fe20004fc1670 */
[----:B------:R-:W-:Y:S01]  /*ca80*/  FMUL R219, R219, UR24 ;  /* 0x00000018dbdb7c20 */ /* 0x000fe20008400000 */
[----:B0-----:R-:W-:Y:S01]  /*ca90*/  F2FP.SATFINITE.E5M2.F32.PACK_AB_MERGE_C R29, RZ, R222, RZ ;  /* 0x000000deff1d723e */ /* 0x001fe200048060ff */
[----:B------:R-:W-:Y:S01]  /*caa0*/  FMUL R217, R217, UR24 ;  /* 0x00000018d9d97c20 */ /* 0x000fe20008400000 */
[----:B------:R-:W4:Y:S01]  /*cab0*/  LDL.LU R226, [R1+0xc] ;  /* 0x00000c0001e27983 */ /* 0x000f220000300800 */
[----:B------:R-:W-:Y:S02]  /*cac0*/  F2FP.SATFINITE.E5M2.F32.PACK_AB_MERGE_C R33, RZ, R220, RZ ;  /* 0x000000dcff21723e */ /* 0x000fe400048060ff */
[----:B------:R-:W-:Y:S01]  /*cad0*/  F2FP.SATFINITE.E5M2.F32.PACK_AB_MERGE_C R219, RZ, R219, RZ ;  /* 0x000000dbffdb723e */ /* 0x000fe200048060ff */
[----:B------:R0:W-:Y:S01]  /*cae0*/  @!P5 STG.E.U8 desc[UR22][R24.64+0x8], R29 ;  /* 0x0000081d1800d986 */ /* 0x0001e2000c101116 */
[----:B------:R-:W-:-:S02]  /*caf0*/  ISETP.LT.OR P5, PT, R34, 0x11, !P1 ;  /* 0x000000112200780c */ /* 0x000fc40004fa1670 */
[----:B------:R-:W-:Y:S01]  /*cb00*/  F2FP.SATFINITE.E5M2.F32.PACK_AB_MERGE_C R217, RZ, R217, RZ ;  /* 0x000000d9ffd9723e */ /* 0x000fe200048060ff */
[----:B---3--:R-:W3:Y:S01]  /*cb10*/  LDL.LU R225, [R1+0x8] ;  /* 0x0000080001e17983 */ /* 0x008ee20000300800 */
[----:B------:R-:W-:-:S03]  /*cb20*/  FMUL R218, R218, UR24 ;  /* 0x00000018dada7c20 */ /* 0x000fc60008400000 */
[----:B------:R-:W4:Y:S04]  /*cb30*/  LDL.LU R224, [R1+0x4] ;  /* 0x0000040001e07983 */ /* 0x000f280000300800 */
[----:B------:R-:W3:Y:S01]  /*cb40*/  LDL.LU R222, [R1] ;  /* 0x0000000001de7983 */ /* 0x000ee20000300800 */
[----:B0-----:R-:W-:Y:S01]  /*cb50*/  F2FP.SATFINITE.E5M2.F32.PACK_AB_MERGE_C R29, RZ, R218, RZ ;  /* 0x000000daff1d723e */ /* 0x001fe200048060ff */
[----:B------:R-:W-:Y:S01]  /*cb60*/  FMUL R216, R216, UR24 ;  /* 0x00000018d8d87c20 */ /* 0x000fe20008400000 */
[----:B------:R-:W-:Y:S01]  /*cb70*/  FMUL R215, R215, UR24 ;  /* 0x00000018d7d77c20 */ /* 0x000fe20008400000 */
[----:B------:R0:W-:Y:S01]  /*cb80*/  @!P3 STG.E.U8 desc[UR22][R26.64+0x8], R33 ;  /* 0x000008211a00b986 */ /* 0x0001e2000c101116 */
[C---:B------:R-:W-:Y:S01]  /*cb90*/  ISETP.LT.OR P3, PT, R34.reuse, 0x11, !P0 ;  /* 0x000000112200780c */ /* 0x040fe20004761670 */
[----:B------:R-:W-:Y:S01]  /*cba0*/  FMUL R213, R213, UR24 ;  /* 0x00000018d5d57c20 */ /* 0x000fe20008400000 */
[----:B------:R-:W-:Y:S01]  /*cbb0*/  F2FP.SATFINITE.E5M2.F32.PACK_AB_MERGE_C R31, RZ, R216, RZ ;  /* 0x000000d8ff1f723e */ /* 0x000fe200048060ff */
[----:B------:R-:W-:Y:S01]  /*cbc0*/  @!P4 STG.E.U8 desc[UR22][R26.64+0x9], R219 ;  /* 0x000009db1a00c986 */ /* 0x000fe2000c101116 */
[----:B------:R-:W-:Y:S01]  /*cbd0*/  ISETP.LT.OR P4, PT, R34, 0x12, !P0 ;  /* 0x000000122200780c */ /* 0x000fe20004781670 */
[----:B------:R-:W-:Y:S01]  /*cbe0*/  FMUL R214, R214, UR24 ;  /* 0x00000018d6d67c20 */ /* 0x000fe20008400000 */
[----:B------:R-:W-:Y:S01]  /*cbf0*/  F2FP.SATFINITE.E5M2.F32.PACK_AB_MERGE_C R215, RZ, R215, RZ ;  /* 0x000000d7ffd7723e */ /* 0x000fe200048060ff */
[----:B------:R-:W-:Y:S01]  /*cc00*/  @!P6 STG.E.U8 desc[UR22][R24.64+0x11], R217 ;  /* 0x000011d91800e986 */ /* 0x000fe2000c101116 */
[----:B------:R-:W-:Y:S01]  /*cc10*/  ISETP.LT.OR P6, PT, R34, 0x1a, !P1 ;  /* 0x0000001a2200780c */ /* 0x000fe20004fc1670 */
[----:B------:R-:W-:Y:S01]  /*cc20*/  FMUL R212, R212, UR24 ;  /* 0x00000018d4d47c20 */ /* 0x000fe20008400000 */
[----:B------:R-:W-:Y:S01]  /*cc30*/  F2FP.SATFINITE.E5M2.F32.PACK_AB_MERGE_C R213, RZ, R213, RZ ;  /* 0x000000d5ffd5723e */ /* 0x000fe200048060ff */
[----:B------:R1:W-:Y:S01]  /*cc40*/  @!P5 STG.E.U8 desc[UR22][R24.64+0x10], R29 ;  /* 0x0000101d1800d986 */ /* 0x0003e2000c101116 */
[C---:B------:R-:W-:Y:S01]  /*cc50*/  ISETP.LT.OR P5, PT, R34.reuse, 0x19, !P1 ;  /* 0x000000192200780c */ /* 0x040fe20004fa1670 */
[----:B------:R-:W-:Y:S01]  /*cc60*/  FMUL R211, R211, UR24 ;  /* 0x00000018d3d37c20 */ /* 0x000fe20008400000 */
[----:B------:R-:W-:Y:S01]  /*cc70*/  FMUL R209, R209, UR24 ;  /* 0x00000018d1d17c20 */ /* 0x000fe20008400000 */
[----:B------:R1:W-:Y:S01]  /*cc80*/  @!P3 STG.E.U8 desc[UR22][R26.64+0x10], R31 ;  /* 0x0000101f1a00b986 */ /* 0x0003e2000c101116 */
[----:B------:R-:W-:Y:S01]  /*cc90*/  ISETP.LT.OR P3, PT, R34, 0x19, !P0 ;  /* 0x000000192200780c */ /* 0x000fe20004761670 */
[----:B------:R-:W-:Y:S01]  /*cca0*/  FMUL R210, R210, UR24 ;  /* 0x00000018d2d27c20 */ /* 0x000fe20008400000 */
[----:B0-----:R-:W-:Y:S01]  /*ccb0*/  F2FP.SATFINITE.E5M2.F32.PACK_AB_MERGE_C R33, RZ, R212, RZ ;  /* 0x000000d4ff21723e */ /* 0x001fe200048060ff */
[----:B------:R-:W-:Y:S01]  /*ccc0*/  @!P4 STG.E.U8 desc[UR22][R26.64+0x11], R215 ;  /* 0x000011d71a00c986 */ /* 0x000fe2000c101116 */
[----:B------:R-:W-:Y:S01]  /*ccd0*/  ISETP.LT.OR P4, PT, R34, 0x1a, !P0 ;  /* 0x0000001a2200780c */ /* 0x000fe20004781670 */
[----:B------:R-:W-:Y:S01]  /*cce0*/  FMUL R208, R208, UR24 ;  /* 0x00000018d0d07c20 */ /* 0x000fe20008400000 */
[----:B------:R-:W-:Y:S01]  /*ccf0*/  F2FP.SATFINITE.E5M2.F32.PACK_AB_MERGE_C R211, RZ, R211, RZ ;  /* 0x000000d3ffd3723e */ /* 0x000fe200048060ff */
[----:B------:R-:W-:Y:S01]  /*cd00*/  @!P6 STG.E.U8 desc[UR22][R24.64+0x19], R213 ;  /* 0x000019d51800e986 */ /* 0x000fe2000c101116 */
[----:B------:R-:W-:Y:S01]  /*cd10*/  ISETP.LT.OR P6, PT, R34, 0x22, !P1 ;  /* 0x000000222200780c */ /* 0x000fe20004fc1670 */
[----:B------:R-:W-:Y:S01]  /*cd20*/  FMUL R207, R207, UR24 ;  /* 0x00000018cfcf7c20 */ /* 0x000fe20008400000 */
[----:B-1----:R-:W-:Y:S01]  /*cd30*/  F2FP.SATFINITE.E5M2.F32.PACK_AB_MERGE_C R29, RZ, R214, RZ ;  /* 0x000000d6ff1d723e */ /* 0x002fe200048060ff */
[----:B------:R-:W-:Y:S01]  /*cd40*/  FMUL R205, R205, UR24 ;  /* 0x00000018cdcd7c20 */ /* 0x000fe20008400000 */
[----:B------:R-:W-:Y:S01]  /*cd50*/  F2FP.SATFINITE.E5M2.F32.PACK_AB_MERGE_C R209, RZ, R209, RZ ;  /* 0x000000d1ffd1723e */ /* 0x000fe200048060ff */
[----:B------:R-:W-:Y:S01]  /*cd60*/  FMUL R206, R206, UR24 ;  /* 0x00000018cece7c20 */ /* 0x000fe20008400000 */
[----:B------:R-:W-:Y:S01]  /*cd70*/  F2FP.SATFINITE.E5M2.F32.PACK_AB_MERGE_C R31, RZ, R208, RZ ;  /* 0x000000d0ff1f723e */ /* 0x000fe200048060ff */
[----:B------:R0:W-:Y:S01]  /*cd80*/  @!P5 STG.E.U8 desc[UR22][R24.64+0x18], R29 ;  /* 0x0000181d1800d986 */ /* 0x0001e2000c101116 */
[----:B------:R-:W-:Y:S01]  /*cd90*/  ISETP.LT.OR P5, PT, R34, 0x21, !P1 ;  /* 0x000000212200780c */ /* 0x000fe20004fa1670 */
[----:B------:R-:W-:Y:S01]  /*cda0*/  FMUL R204, R204, UR24 ;  /* 0x00000018cccc7c20 */ /* 0x000fe20008400000 */
[----:B------:R-:W-:Y:S01]  /*cdb0*/  F2FP.SATFINITE.E5M2.F32.PACK_AB_MERGE_C R207, RZ, R207, RZ ;  /* 0x000000cfffcf723e */ /* 0x000fe200048060ff */
[----:B------:R1:W-:Y:S01]  /*cdc0*/  @!P3 STG.E.U8 desc[UR22][R26.64+0x18], R33 ;  /* 0x000018211a00b986 */ /* 0x0003e2000c101116 */
[C---:B------:R-:W-:Y:S01]  /*cdd0*/  ISETP.LT.OR P3, PT, R34.reuse, 0x21, !P0 ;  /* 0x000000212200780c */ /* 0x040fe20004761670 */
[----:B------:R-:W-:Y:S01]  /*cde0*/  FMUL R203, R203, UR24 ;  /* 0x00000018cbcb7c20 */ /* 0x000fe20008400000 */
[----:B------:R-:W-:Y:S01]  /*cdf0*/  F2FP.SATFINITE.E5M2.F32.PACK_AB_MERGE_C R205, RZ, R205, RZ ;  /* 0x000000cdffcd723e */ /* 0x000fe200048060ff */
[----:B------:R-:W-:Y:S01]  /*ce00*/  @!P4 STG.E.U8 desc[UR22][R26.64+0x19], R211 ;  /* 0x000019d31a00c986 */ /* 0x000fe2000c101116 */
[C---:B------:R-:W-:Y:S01]  /*ce10*/  ISETP.LT.OR P4, PT, R34.reuse, 0x22, !P0 ;  /* 0x000000222200780c */ /* 0x040fe20004781670 */
[----:B------:R-:W-:Y:S01]  /*ce20*/  FMUL R201, R201, UR24 ;  /* 0x00000018c9c97c20 */ /* 0x000fe20008400000 */
[----:B------:R-:W-:Y:S01]  /*ce30*/  F2FP.SATFINITE.E5M2.F32.PACK_AB_MERGE_C R203, RZ, R203, RZ ;  /* 0x000000cbffcb723e */ /* 0x000fe200048060ff */
[----:B------:R-:W-:Y:S01]  /*ce40*/  @!P6 STG.E.U8 desc[UR22][R24.64+0x21], R209 ;  /* 0x000021d11800e986 */ /* 0x000fe2000c101116 */
[----:B------:R-:W-:Y:S01]  /*ce50*/  ISETP.LT.OR P6, PT, R34, 0x2a, !P1 ;  /* 0x0000002a2200780c */ /* 0x000fe20004fc1670 */
[----:B------:R-:W-:Y:S01]  /*ce60*/  FMUL R202, R202, UR24 ;  /* 0x00000018caca7c20 */ /* 0x000fe20008400000 */
[----:B0-----:R-:W-:Y:S01]  /*ce70*/  F2FP.SATFINITE.E5M2.F32.PACK_AB_MERGE_C R29, RZ, R210, RZ ;  /* 0x000000d2ff1d723e */ /* 0x001fe200048060ff */
[----:B------:R-:W-:Y:S01]  /*ce80*/  FMUL R200, R200, UR24 ;  /* 0x00000018c8c87c20 */ /* 0x000fe20008400000 */
[----:B-1----:R-:W-:Y:S01]  /*ce90*/  F2FP.SATFINITE.E5M2.F32.PACK_AB_MERGE_C R33, RZ, R204, RZ ;  /* 0x000000ccff21723e */ /* 0x002fe200048060ff */
[----:B------:R-:W-:Y:S01]  /*cea0*/  FMUL R199, R199, UR24 ;  /* 0x00000018c7c77c20 */ /* 0x000fe20008400000 */
[----:B------:R-:W-:Y:S01]  /*ceb0*/  F2FP.SATFINITE.E5M2.F32.PACK_AB_MERGE_C R201, RZ, R201, RZ ;  /* 0x000000c9ffc9723e */ /* 0x000fe200048060ff */
[----:B------:R0:W-:Y:S01]  /*cec0*/  @!P5 STG.E.U8 desc[UR22][R24.64+0x20], R29 ;  /* 0x0000201d1800d986 */ /* 0x0001e2000c101116 */
[C---:B------:R-:W-:Y:S01]  /*ced0*/  ISETP.LT.OR P5, PT, R34.reuse, 0x29, !P1 ;  /* 0x000000292200780c */ /* 0x040fe20004fa1670 */
[----:B------:R-:W-:Y:S01]  /*cee0*/  FMUL R197, R197, UR24 ;  /* 0x00000018c5c57c20 */ /* 0x000fe20008400000 */
[----:B------:R-:W-:Y:S01]  /*cef0*/  F2FP.SATFINITE.E5M2.F32.PACK_AB_MERGE_C R199, RZ, R199, RZ ;  /* 0x000000c7ffc7723e */ /* 0x000fe200048060ff */
[----:B------:R1:W-:Y:S01]  /*cf00*/  @!P3 STG.E.U8 desc[UR22][R26.64+0x20], R31 ;  /* 0x0000201f1a00b986 */ /* 0x0003e2000c101116 */
[----:B------:R-:W-:Y:S01]  /*cf10*/  ISETP.LT.OR P3, PT, R34, 0x29, !P0 ;  /* 0x000000292200780c */ /* 0x000fe20004761670 */
[----:B------:R-:W-:Y:S01]  /*cf20*/  FMUL R198, R198, UR24 ;  /* 0x00000018c6c67c20 */ /* 0x000fe20008400000 */
[----:B------:R-:W-:Y:S01]  /*cf30*/  F2FP.SATFINITE.E5M2.F32.PACK_AB_MERGE_C R197, RZ, R197, RZ ;  /* 0x000000c5ffc5723e */ /* 0x000fe200048060ff */
[----:B------:R-:W-:Y:S01]  /*cf40*/  @!P4 STG.E.U8 desc[UR22][R26.64+0x21], R207 ;  /* 0x000021cf1a00c986 */ /* 0x000fe2000c101116 */
[----:B------:R-:W-:Y:S01]  /*cf50*/  ISETP.LT.OR P4, PT, R34, 0x2a, !P0 ;  /* 0x0000002a2200780c */ /* 0x000fe20004781670 */
[----:B------:R-:W-:Y:S01]  /*cf60*/  FMUL R196, R196, UR24 ;  /* 0x00000018c4c47c20 */ /* 0x000fe20008400000 */
[----:B------:R-:W-:Y:S01]  /*cf70*/  FMUL R195, R195, UR24 ;  /* 0x00000018c3c37c20 */ /* 0x000fe20008400000 */
        /* <DEDUP_REMOVED lines=27> */
[----:B------:R-:W-:Y:S01]  /*d130*/  FMUL R186, R186, UR24 ;  /* 0x00000018baba7c20 */ /* 0x000fe20008400000 */
        /* <DEDUP_REMOVED lines=154> */
[----:B-----5:R-:W-:Y:S01]  /*dae0*/  FMUL R5, R5, UR24 ;  /* 0x0000001805057c20 */ /* 0x020fe20008400000 */
[----:B0-----:R-:W-:Y:S01]  /*daf0*/  F2FP.SATFINITE.E5M2.F32.PACK_AB_MERGE_C R29, RZ, R170, RZ ;  /* 0x000000aaff1d723e */ /* 0x001fe200048060ff */
[----:B------:R-:W-:Y:S01]  /*db00*/  FMUL R0, R0, UR24 ;  /* 0x0000001800007c20 */ /* 0x000fe20008400000 */
[----:B-1----:R-:W-:Y:S01]  /*db10*/  F2FP.SATFINITE.E5M2.F32.PACK_AB_MERGE_C R33, RZ, R164, RZ ;  /* 0x000000a4ff21723e */ /* 0x002fe200048060ff */
[----:B------:R-:W-:Y:S01]  /*db20*/  FMUL R6, R6, UR24 ;  /* 0x0000001806067c20 */ /* 0x000fe20008400000 */
[----:B------:R-:W-:Y:S01]  /*db30*/  F2FP.SATFINITE.E5M2.F32.PACK_AB_MERGE_C R7, RZ, R7, RZ ;  /* 0x00000007ff07723e */ /* 0x000fe200048060ff */
[----:B------:R0:W-:Y:S01]  /*db40*/  @!P5 STG.E.U8 desc[UR22][R24.64+0x70], R29 ;  /* 0x0000701d1800d986 */ /* 0x0001e2000c101116 */
[----:B------:R-:W-:Y:S01]  /*db50*/  ISETP.LT.OR P5, PT, R34, 0x79, !P1 ;  /* 0x000000792200780c */ /* 0x000fe20004fa1670 */
[----:B------:R-:W-:Y:S01]  /*db60*/  FMUL R2, R2, UR24 ;  /* 0x0000001802027c20 */ /* 0x000fe20008400000 */
[----:B------:R-:W-:Y:S01]  /*db70*/  F2FP.SATFINITE.E5M2.F32.PACK_AB_MERGE_C R5, RZ, R5, RZ ;  /* 0x00000005ff05723e */ /* 0x000fe200048060ff */
[----:B------:R1:W-:Y:S01]  /*db80*/  @!P3 STG.E.U8 desc[UR22][R26.64+0x70], R31 ;  /* 0x0000701f1a00b986 */ /* 0x0003e2000c101116 */
[----:B------:R-:W-:Y:S01]  /*db90*/  ISETP.LT.OR P3, PT, R34, 0x79, !P0 ;  /* 0x000000792200780c */ /* 0x000fe20004761670 */
[----:B------:R-:W-:Y:S01]  /*dba0*/  FMUL R3, R3, UR24 ;  /* 0x0000001803037c20 */ /* 0x000fe20008400000 */
[----:B------:R-:W-:Y:S01]  /*dbb0*/  FMUL R4, R4, UR24 ;  /* 0x0000001804047c20 */ /* 0x000fe20008400000 */
[----:B------:R-:W-:Y:S01]  /*dbc0*/  @!P4 STG.E.U8 desc[UR22][R26.64+0x71], R167 ;  /* 0x000071a71a00c986 */ /* 0x000fe2000c101116 */
[----:B------:R-:W-:-:S03]  /*dbd0*/  ISETP.LT.OR P4, PT, R34, 0x7a, !P0 ;  /* 0x0000007a2200780c */ /* 0x000fc60004781670 */
[----:B------:R-:W-:Y:S01]  /*dbe0*/  @!P6 STG.E.U8 desc[UR22][R24.64+0x79], R165 ;  /* 0x000079a51800e986 */ /* 0x000fe2000c101116 */
[----:B------:R-:W-:Y:S02]  /*dbf0*/  ISETP.LT.OR P6, PT, R34, 0x82, !P1 ;  /* 0x000000822200780c */ /* 0x000fe40004fc1670 */
[----:B0-----:R-:W-:Y:S01]  /*dc00*/  F2FP.SATFINITE.E5M2.F32.PACK_AB_MERGE_C R29, RZ, R166, RZ ;  /* 0x000000a6ff1d723e */ /* 0x001fe200048060ff */
[----:B------:R-:W4:Y:S01]  /*dc10*/  LDL.LU R220, [R1+0x14] ;  /* 0x0000140001dc7983 */ /* 0x000f220000300800 */
[----:B-1----:R-:W-:-:S03]  /*dc20*/  F2FP.SATFINITE.E5M2.F32.PACK_AB_MERGE_C R31, RZ, R160, RZ ;  /* 0x000000a0ff1f723e */ /* 0x002fc600048060ff */
[----:B------:R0:W-:Y:S01]  /*dc30*/  @!P5 STG.E.U8 desc[UR22][R24.64+0x78], R29 ;  /* 0x0000781d1800d986 */ /* 0x0001e2000c101116 */
[----:B------:R-:W-:-:S03]  /*dc40*/  ISETP.LT.OR P5, PT, R34, 0x81, !P1 ;  /* 0x000000812200780c */ /* 0x000fc60004fa1670 */
[----:B------:R1:W-:Y:S01]  /*dc50*/  @!P3 STG.E.U8 desc[UR22][R26.64+0x78], R33 ;  /* 0x000078211a00b986 */ /* 0x0003e2000c101116 */
[----:B------:R-:W-:-:S03]  /*dc60*/  ISETP.LT.OR P3, PT, R34, 0x81, !P0 ;  /* 0x000000812200780c */ /* 0x000fc60004761670 */
        /* <DEDUP_REMOVED lines=26> */
[----:B0-----:R-:W-:Y:S02]  /*de10*/  F2FP.SATFINITE.E5M2.F32.PACK_AB_MERGE_C R29, RZ, R154, RZ ;  /* 0x0000009aff1d723e */ /* 0x001fe400048060ff */
[----:B-1----:R-:W-:-:S03]  /*de20*/  F2FP.SATFINITE.E5M2.F32.PACK_AB_MERGE_C R33, RZ, R20, RZ ;  /* 0x00000014ff21723e */ /* 0x002fc600048060ff */
[----:B------:R0:W-:Y:S01]  /*de30*/  @!P5 STG.E.U8 desc[UR22][R24.64+0x90], R29 ;  /* 0x0000901d1800d986 */ /* 0x0001e2000c101116 */
[----:B------:R-:W-:-:S03]  /*de40*/  ISETP.LT.OR P5, PT, R34, 0x99, !P1 ;  /* 0x000000992200780c */ /* 0x000fc60004fa1670 */
[----:B------:R-:W-:Y:S01]  /*de50*/  @!P3 STG.E.U8 desc[UR22][R26.64+0x90], R31 ;  /* 0x0000901f1a00b986 */ /* 0x000fe2000c101116 */
[----:B------:R-:W-:-:S03]  /*de60*/  ISETP.LT.OR P3, PT, R34, 0x99, !P0 ;  /* 0x000000992200780c */ /* 0x000fc60004761670 */
[----:B------:R1:W-:Y:S01]  /*de70*/  @!P4 STG.E.U8 desc[UR22][R26.64+0x91], R23 ;  /* 0x000091171a00c986 */ /* 0x0003e2000c101116 */
[----:B------:R-:W-:-:S03]  /*de80*/  ISETP.LT.OR P4, PT, R34, 0x9a, !P0 ;  /* 0x0000009a2200780c */ /* 0x000fc60004781670 */
[----:B------:R2:W-:Y:S01]  /*de90*/  @!P6 STG.E.U8 desc[UR22][R24.64+0x99], R21 ;  /* 0x000099151800e986 */ /* 0x0005e2000c101116 */
[----:B------:R-:W-:Y:S02]  /*dea0*/  ISETP.LT.OR P6, PT, R34, 0xa2, !P1 ;  /* 0x000000a22200780c */ /* 0x000fe40004fc1670 */
[----:B0-----:R-:W-:-:S05]  /*deb0*/  F2FP.SATFINITE.E5M2.F32.PACK_AB_MERGE_C R29, RZ, R22, RZ ;  /* 0x00000016ff1d723e */ /* 0x001fca00048060ff */
[----:B------:R-:W-:Y:S01]  /*dec0*/  @!P5 STG.E.U8 desc[UR22][R24.64+0x98], R29 ;  /* 0x0000981d1800d986 */ /* 0x000fe2000c101116 */
[C---:B------:R-:W-:Y:S02]  /*ded0*/  ISETP.LT.OR P5, PT, R34.reuse, 0xa1, !P1 ;  /* 0x000000a12200780c */ /* 0x040fe40004fa1670 */
[----:B-1----:R-:W-:Y:S01]  /*dee0*/  F2FP.SATFINITE.E5M2.F32.PACK_AB_MERGE_C R23, RZ, R18, RZ ;  /* 0x00000012ff17723e */ /* 0x002fe200048060ff */
[----:B------:R-:W-:Y:S01]  /*def0*/  @!P3 STG.E.U8 desc[UR22][R26.64+0x98], R33 ;  /* 0x000098211a00b986 */ /* 0x000fe2000c101116 */
[C---:B------:R-:W-:Y:S02]  /*df00*/  ISETP.LT.OR P3, PT, R34.reuse, 0xa1, !P0 ;  /* 0x000000a12200780c */ /* 0x040fe40004761670 */
[----:B--2---:R-:W-:Y:S01]  /*df10*/  F2FP.SATFINITE.E5M2.F32.PACK_AB_MERGE_C R21, RZ, R16, RZ ;  /* 0x00000010ff15723e */ /* 0x004fe200048060ff */
[----:B------:R0:W-:Y:S01]  /*df20*/  @!P4 STG.E.U8 desc[UR22][R26.64+0x99], R19 ;  /* 0x000099131a00c986 */ /* 0x0001e2000c101116 */
[----:B------:R-:W-:-:S03]  /*df30*/  ISETP.LT.OR P4, PT, R34, 0xa2, !P0 ;  /* 0x000000a22200780c */ /* 0x000fc60004781670 */
[----:B------:R1:W-:Y:S01]  /*df40*/  @!P6 STG.E.U8 desc[UR22][R24.64+0xa1], R17 ;  /* 0x0000a1111800e986 */ /* 0x0003e2000c101116 */
[----:B------:R-:W-:-:S03]  /*df50*/  ISETP.LT.OR P6, PT, R34, 0xaa, !P1 ;  /* 0x000000aa2200780c */ /* 0x000fc60004fc1670 */
[----:B------:R-:W-:Y:S01]  /*df60*/  @!P5 STG.E.U8 desc[UR22][R24.64+0xa0], R23 ;  /* 0x0000a0171800d986 */ /* 0x000fe2000c101116 */
[----:B------:R-:W-:-:S03]  /*df70*/  ISETP.LT.OR P5, PT, R34, 0xa9, !P1 ;  /* 0x000000a92200780c */ /* 0x000fc60004fa1670 */
[----:B------:R-:W-:Y:S01]  /*df80*/  @!P3 STG.E.U8 desc[UR22][R26.64+0xa0], R21 ;  /* 0x0000a0151a00b986 */ /* 0x000fe2000c101116 */
[C---:B------:R-:W-:Y:S02]  /*df90*/  ISETP.LT.OR P3, PT, R34.reuse, 0xa9, !P0 ;  /* 0x000000a92200780c */ /* 0x040fe40004761670 */
[----:B0-----:R-:W-:Y:S01]  /*dfa0*/  F2FP.SATFINITE.E5M2.F32.PACK_AB_MERGE_C R19, RZ, R14, RZ ;  /* 0x0000000eff13723e */ /* 0x001fe200048060ff */
[----:B------:R0:W-:Y:S01]  /*dfb0*/  @!P4 STG.E.U8 desc[UR22][R26.64+0xa1], R15 ;  /* 0x0000a10f1a00c986 */ /* 0x0001e2000c101116 */
[C---:B------:R-:W-:Y:S02]  /*dfc0*/  ISETP.LT.OR P4, PT, R34.reuse, 0xaa, !P0 ;  /* 0x000000aa2200780c */ /* 0x040fe40004781670 */
[----:B-1----:R-:W-:Y:S01]  /*dfd0*/  F2FP.SATFINITE.E5M2.F32.PACK_AB_MERGE_C R17, RZ, R12, RZ ;  /* 0x0000000cff11723e */ /* 0x002fe200048060ff */
        /* <DEDUP_REMOVED lines=15> */
[----:B0-----:R-:W-:Y:S02]  /*e0d0*/  F2FP.SATFINITE.E5M2.F32.PACK_AB_MERGE_C R11, RZ, R6, RZ ;  /* 0x00000006ff0b723e */ /* 0x001fe400048060ff */
[C---:B------:R-:W-:Y:S01]  /*e0e0*/  ISETP.LT.OR P3, PT, R34.reuse, 0xb9, !P0 ;  /* 0x000000b92200780c */ /* 0x040fe20004761670 */
[----:B------:R0:W-:Y:S01]  /*e0f0*/  @!P4 STG.E.U8 desc[UR22][R26.64+0xb1], R7 ;  /* 0x0000b1071a00c986 */ /* 0x0001e2000c101116 */
[----:B-1----:R-:W-:Y:S02]  /*e100*/  F2FP.SATFINITE.E5M2.F32.PACK_AB_MERGE_C R9, RZ, R4, RZ ;  /* 0x00000004ff09723e */ /* 0x002fe400048060ff */
[C---:B------:R-:W-:Y:S01]  /*e110*/  ISETP.LT.OR P4, PT, R34.reuse, 0xba, !P0 ;  /* 0x000000ba2200780c */ /* 0x040fe20004781670 */
[----:B------:R1:W-:Y:S04]  /*e120*/  @!P6 STG.E.U8 desc[UR22][R24.64+0xb9], R5 ;  /* 0x0000b9051800e986 */ /* 0x0003e8000c101116 */
[----:B------:R2:W-:Y:S01]  /*e130*/  @!P5 STG.E.U8 desc[UR22][R24.64+0xb8], R11 ;  /* 0x0000b80b1800d986 */ /* 0x0005e2000c101116 */
[----:B------:R-:W-:Y:S01]  /*e140*/  FMUL R4, R227, UR24 ;  /* 0x00000018e3047c20 */ /* 0x000fe20008400000 */
[----:B------:R-:W-:-:S02]  /*e150*/  ISETP.LT.OR P5, PT, R34, 0xc1, !P1 ;  /* 0x000000c12200780c */ /* 0x000fc40004fa1670 */
[----:B0-----:R-:W-:Y:S02]  /*e160*/  F2FP.SATFINITE.E5M2.F32.PACK_AB_MERGE_C R7, RZ, R3, RZ ;  /* 0x00000003ff07723e */ /* 0x001fe400048060ff */
[----:B-1----:R-:W-:Y:S01]  /*e170*/  F2FP.SATFINITE.E5M2.F32.PACK_AB_MERGE_C R5, RZ, R0, RZ ;  /* 0x00000000ff05723e */ /* 0x002fe200048060ff */
[----:B---3--:R-:W-:Y:S01]  /*e180*/  FMUL R0, R222, UR24 ;  /* 0x00000018de007c20 */ /* 0x008fe20008400000 */
[----:B------:R-:W-:Y:S01]  /*e190*/  ISETP.LT.OR P6, PT, R34, 0xc2, !P1 ;  /* 0x000000c22200780c */ /* 0x000fe20004fc1670 */
[----:B------:R-:W3:Y:S01]  /*e1a0*/  LDL.LU R222, [R1+0x20] ;  /* 0x0000200001de7983 */ /* 0x000ee20000300800 */
[----:B--2---:R-:W-:Y:S02]  /*e1b0*/  F2FP.SATFINITE.E5M2.F32.PACK_AB_MERGE_C R11, RZ, R2, RZ ;  /* 0x00000002ff0b723e */ /* 0x004fe400048060ff */
[----:B------:R-:W-:Y:S01]  /*e1c0*/  F2FP.SATFINITE.E5M2.F32.PACK_AB_MERGE_C R13, RZ, R0, RZ ;  /* 0x00000000ff0d723e */ /* 0x000fe200048060ff */
[----:B----4-:R-:W-:Y:S01]  /*e1d0*/  FMUL R0, R224, UR24 ;  /* 0x00000018e0007c20 */ /* 0x010fe20008400000 */
[----:B------:R-:W-:Y:S01]  /*e1e0*/  FMUL R2, R225, UR24 ;  /* 0x00000018e1027c20 */ /* 0x000fe20008400000 */
[----:B------:R-:W2:Y:S04]  /*e1f0*/  LDL.LU R224, [R1+0x24] ;  /* 0x0000240001e07983 */ /* 0x000ea80000300800 */
[----:B------:R-:W4:Y:S01]  /*e200*/  LDL.LU R225, [R1+0x28] ;  /* 0x0000280001e17983 */ /* 0x000f220000300800 */
[----:B------:R-:W-:-:S03]  /*e210*/  FMUL R3, R226, UR24 ;  /* 0x00000018e2037c20 */ /* 0x000fc60008400000 */
[----:B------:R-:W4:Y:S04]  /*e220*/  LDL.LU R226, [R1+0x2c] ;  /* 0x00002c0001e27983 */ /* 0x000f280000300800 */
[----:B------:R-:W4:Y:S04]  /*e230*/  LDL.LU R227, [R1+0x30] ;  /* 0x0000300001e37983 */ /* 0x000f280000300800 */
[----:B------:R-:W-:Y:S01]  /*e240*/  @!P3 STG.E.U8 desc[UR22][R26.64+0xb8], R9 ;  /* 0x0000b8091a00b986 */ /* 0x000fe2000c101116 */
[----:B------:R-:W-:-:S03]  /*e250*/  ISETP.LT.OR P3, PT, R34, 0xc1, !P0 ;  /* 0x000000c12200780c */ /* 0x000fc60004761670 */
[----:B------:R0:W-:Y:S01]  /*e260*/  @!P4 STG.E.U8 desc[UR22][R26.64+0xb9], R7 ;  /* 0x0000b9071a00c986 */ /* 0x0001e2000c101116 */
[----:B------:R-:W-:-:S03]  /*e270*/  ISETP.LT.OR P4, PT, R34, 0xc2, !P0 ;  /* 0x000000c22200780c */ /* 0x000fc60004781670 */
[----:B------:R-:W-:Y:S01]  /*e280*/  @!P5 STG.E.U8 desc[UR22][R24.64+0xc0], R11 ;  /* 0x0000c00b1800d986 */ /* 0x000fe2000c101116 */
[----:B------:R-:W-:-:S03]  /*e290*/  ISETP.LT.OR P5, PT, R34, 0xc9, !P1 ;  /* 0x000000c92200780c */ /* 0x000fc60004fa1670 */
[----:B------:R1:W-:Y:S01]  /*e2a0*/  @!P6 STG.E.U8 desc[UR22][R24.64+0xc1], R5 ;  /* 0x0000c1051800e986 */ /* 0x0003e2000c101116 */
[----:B0-----:R-:W-:-:S03]  /*e2b0*/  F2FP.SATFINITE.E5M2.F32.PACK_AB_MERGE_C R7, RZ, R0, RZ ;  /* 0x00000000ff07723e */ /* 0x001fc600048060ff */
[----:B------:R-:W-:Y:S01]  /*e2c0*/  @!P3 STG.E.U8 desc[UR22][R26.64+0xc0], R13 ;  /* 0x0000c00d1a00b986 */ /* 0x000fe2000c101116 */
[C---:B------:R-:W-:Y:S02]  /*e2d0*/  ISETP.LT.OR P6, PT, R34.reuse, 0xca, !P1 ;  /* 0x000000ca2200780c */ /* 0x040fe40004fc1670 */
[----:B-1----:R-:W-:Y:S01]  /*e2e0*/  F2FP.SATFINITE.E5M2.F32.PACK_AB_MERGE_C R5, RZ, R2, RZ ;  /* 0x00000002ff05723e */ /* 0x002fe200048060ff */
[----:B------:R0:W-:Y:S01]  /*e2f0*/  @!P4 STG.E.U8 desc[UR22][R26.64+0xc1], R7 ;  /* 0x0000c1071a00c986 */ /* 0x0001e2000c101116 */
[C---:B------:R-:W-:Y:S02]  /*e300*/  ISETP.LT.OR P3, PT, R34.reuse, 0xc9, !P0 ;  /* 0x000000c92200780c */ /* 0x040fe40004761670 */
[C---:B------:R-:W-:Y:S01]  /*e310*/  ISETP.LT.OR P4, PT, R34.reuse, 0xca, !P0 ;  /* 0x000000ca2200780c */ /* 0x040fe20004781670 */
[----:B------:R1:W-:Y:S01]  /*e320*/  @!P5 STG.E.U8 desc[UR22][R24.64+0xc8], R5 ;  /* 0x0000c8051800d986 */ /* 0x0003e2000c101116 */
[----:B------:R-:W-:Y:S02]  /*e330*/  ISETP.LT.OR P5, PT, R34, 0xd1, !P1 ;  /* 0x000000d12200780c */ /* 0x000fe40004fa1670 */
[----:B------:R-:W-:-:S02]  /*e340*/  F2FP.SATFINITE.E5M2.F32.PACK_AB_MERGE_C R9, RZ, R3, RZ ;  /* 0x00000003ff09723e */ /* 0x000fc400048060ff */
[----:B------:R-:W-:-:S03]  /*e350*/  F2FP.SATFINITE.E5M2.F32.PACK_AB_MERGE_C R11, RZ, R4, RZ ;  /* 0x00000004ff0b723e */ /* 0x000fc600048060ff */
[----:B------:R1:W-:Y:S04]  /*e360*/  @!P6 STG.E.U8 desc[UR22][R24.64+0xc9], R9 ;  /* 0x0000c9091800e986 */ /* 0x0003e8000c101116 */
[----:B------:R-:W-:Y:S01]  /*e370*/  @!P3 STG.E.U8 desc[UR22][R26.64+0xc8], R11 ;  /* 0x0000c80b1a00b986 */ /* 0x000fe2000c101116 */
[----:B------:R-:W-:-:S03]  /*e380*/  FMUL R0, R220, UR24 ;  /* 0x00000018dc007c20 */ /* 0x000fc60008400000 */
[----:B------:R-:W4:Y:S02]  /*e390*/  LDL.LU R220, [R1+0x34] ;  /* 0x0000340001dc7983 */ /* 0x000f240000300800 */
[----:B0-----:R-:W-:Y:S01]  /*e3a0*/  F2FP.SATFINITE.E5M2.F32.PACK_AB_MERGE_C R7, RZ, R0, RZ ;  /* 0x00000000ff07723e */ /* 0x001fe200048060ff */
[----:B------:R-:W-:Y:S02]  /*e3b0*/  FMUL R2, R221, UR24 ;  /* 0x00000018dd027c20 */ /* 0x000fe40008400000 */
[----:B------:R-:W4:Y:S03]  /*e3c0*/  LDL.LU R221, [R1+0x38] ;  /* 0x0000380001dd7983 */ /* 0x000f260000300800 */
[----:B-1----:R-:W-:Y:S01]  /*e3d0*/  F2FP.SATFINITE.E5M2.F32.PACK_AB_MERGE_C R5, RZ, R2, RZ ;  /* 0x00000002ff05723e */ /* 0x002fe200048060ff */
[----:B------:R-:W-:Y:S04]  /*e3e0*/  @!P4 STG.E.U8 desc[UR22][R26.64+0xc9], R7 ;  /* 0x0000c9071a00c986 */ /* 0x000fe8000c101116 */
[----:B------:R0:W-:Y:S01]  /*e3f0*/  @!P5 STG.E.U8 desc[UR22][R24.64+0xd0], R5 ;  /* 0x0000d0051800d986 */ /* 0x0001e2000c101116 */
[----:B------:R-:W-:-:S03]  /*e400*/  FMUL R3, R223, UR24 ;  /* 0x00000018df037c20 */ /* 0x000fc60008400000 */
[----:B------:R-:W4:Y:S02]  /*e410*/  LDL.LU R223, [R1+0x3c] ;  /* 0x00003c0001df7983 */ /* 0x000f240000300800 */
[----:B------:R-:W-:Y:S01]  /*e420*/  F2FP.SATFINITE.E5M2.F32.PACK_AB_MERGE_C R9, RZ, R3, RZ ;  /* 0x00000003ff09723e */ /* 0x000fe200048060ff */
[----:B---3--:R-:W-:Y:S02]  /*e430*/  FMUL R0, R222, UR24 ;  /* 0x00000018de007c20 */ /* 0x008fe40008400000 */
[----:B------:R-:W3:Y:S03]  /*e440*/  LDL.LU R222, [R1+0x40] ;  /* 0x0000400001de7983 */ /* 0x000ee60000300800 */
[----:B------:R-:W-:Y:S01]  /*e450*/  F2FP.SATFINITE.E5M2.F32.PACK_AB_MERGE_C R13, RZ, R0, RZ ;  /* 0x00000000ff0d723e */ /* 0x000fe200048060ff */
[----:B--2---:R-:W-:Y:S02]  /*e460*/  FMUL R2, R224, UR24 ;  /* 0x00000018e0027c20 */ /* 0x004fe40008400000 */
[----:B------:R-:W2:Y:S01]  /*e470*/  LDL.LU R224, [R1+0x44] ;  /* 0x0000440001e07983 */ /* 0x000ea20000300800 */
[----:B----4-:R-:W-:-:S03]  /*e480*/  FMUL R0, R225, UR24 ;  /* 0x00000018e1007c20 */ /* 0x010fc60008400000 */
[----:B------:R-:W4:Y:S01]  /*e490*/  LDL.LU R225, [R1+0x48] ;  /* 0x0000480001e17983 */ /* 0x000f220000300800 */
[----:B------:R-:W-:Y:S01]  /*e4a0*/  FMUL R3, R226, UR24 ;  /* 0x00000018e2037c20 */ /* 0x000fe20008400000 */
[----:B0-----:R-:W-:Y:S02]  /*e4b0*/  F2FP.SATFINITE.E5M2.F32.PACK_AB_MERGE_C R5, RZ, R0, RZ ;  /* 0x00000000ff05723e */ /* 0x001fe400048060ff */
[----:B------:R-:W4:Y:S01]  /*e4c0*/  LDL.LU R226, [R1+0x4c] ;  /* 0x00004c0001e27983 */ /* 0x000f220000300800 */
[----:B------:R-:W-:-:S03]  /*e4d0*/  FMUL R0, R227, UR24 ;  /* 0x00000018e3007c20 */ /* 0x000fc60008400000 */
[----:B------:R-:W4:Y:S01]  /*e4e0*/  LDL.LU R227, [R1+0x50] ;  /* 0x0000500001e37983 */ /* 0x000f220000300800 */
[C---:B------:R-:W-:Y:S02]  /*e4f0*/  ISETP.LT.OR P6, PT, R34.reuse, 0xd2, !P1 ;  /* 0x000000d22200780c */ /* 0x040fe40004fc1670 */
[C---:B------:R-:W-:Y:S01]  /*e500*/  ISETP.LT.OR P4, PT, R34.reuse, 0xd2, !P0 ;  /* 0x000000d22200780c */ /* 0x040fe20004781670 */
[----:B------:R-:W4:Y:S01]  /*e510*/  LDL.LU R218, [R1+0x54] ;  /* 0x0000540001da7983 */ /* 0x000f220000300800 */
[C---:B------:R-:W-:Y:S02]  /*e520*/  ISETP.LT.OR P3, PT, R34.reuse, 0xd1, !P0 ;  /* 0x000000d12200780c */ /* 0x040fe40004761670 */
[----:B------:R-:W-:Y:S02]  /*e530*/  ISETP.LT.OR P5, PT, R34, 0xd9, !P1 ;  /* 0x000000d92200780c */ /* 0x000fe40004fa1670 */
[----:B------:R-:W-:Y:S02]  /*e540*/  F2FP.SATFINITE.E5M2.F32.PACK_AB_MERGE_C R7, RZ, R2, RZ ;  /* 0x00000002ff07723e */ /* 0x000fe400048060ff */
[----:B------:R-:W-:-:S03]  /*e550*/  F2FP.SATFINITE.E5M2.F32.PACK_AB_MERGE_C R11, RZ, R0, RZ ;  /* 0x00000000ff0b723e */ /* 0x000fc600048060ff */
[----:B------:R0:W-:Y:S01]  /*e560*/  @!P6 STG.E.U8 desc[UR22][R24.64+0xd1], R9 ;  /* 0x0000d1091800e986 */ /* 0x0001e2000c101116 */
[----:B------:R-:W-:-:S03]  /*e570*/  ISETP.LT.OR P6, PT, R34, 0xda, !P1 ;  /* 0x000000da2200780c */ /* 0x000fc60004fc1670 */
[----:B------:R-:W-:Y:S01]  /*e580*/  @!P4 STG.E.U8 desc[UR22][R26.64+0xd1], R7 ;  /* 0x0000d1071a00c986 */ /* 0x000fe2000c101116 */
[----:B------:R-:W-:-:S03]  /*e590*/  ISETP.LT.OR P4, PT, R34, 0xda, !P0 ;  /* 0x000000da2200780c */ /* 0x000fc60004781670 */
[----:B------:R-:W-:Y:S01]  /*e5a0*/  @!P3 STG.E.U8 desc[UR22][R26.64+0xd0], R13 ;  /* 0x0000d00d1a00b986 */ /* 0x000fe2000c101116 */
[----:B0-----:R-:W-:-:S03]  /*e5b0*/  F2FP.SATFINITE.E5M2.F32.PACK_AB_MERGE_C R9, RZ, R3, RZ ;  /* 0x00000003ff09723e */ /* 0x001fc600048060ff */
[----:B------:R0:W-:Y:S04]  /*e5c0*/  @!P5 STG.E.U8 desc[UR22][R24.64+0xd8], R5 ;  /* 0x0000d8051800d986 */ /* 0x0001e8000c101116 */
[----:B------:R1:W-:Y:S01]  /*e5d0*/  @!P6 STG.E.U8 desc[UR22][R24.64+0xd9], R9 ;  /* 0x0000d9091800e986 */ /* 0x0003e2000c101116 */
[----:B------:R-:W-:-:S03]  /*e5e0*/  FMUL R0, R220, UR24 ;  /* 0x00000018dc007c20 */ /* 0x000fc60008400000 */
[----:B------:R-:W4:Y:S02]  /*e5f0*/  LDL.LU R220, [R1+0x58] ;  /* 0x0000580001dc7983 */ /* 0x000f240000300800 */
[----:B0-----:R-:W-:Y:S01]  /*e600*/  F2FP.SATFINITE.E5M2.F32.PACK_AB_MERGE_C R5, RZ, R0, RZ ;  /* 0x00000000ff05723e */ /* 0x001fe200048060ff */
[----:B------:R-:W-:Y:S02]  /*e610*/  FMUL R2, R221, UR24 ;  /* 0x00000018dd027c20 */ /* 0x000fe40008400000 */
[----:B------:R-:W4:Y:S03]  /*e620*/  LDL.LU R221, [R1+0x5c] ;  /* 0x00005c0001dd7983 */ /* 0x000f260000300800 */
[----:B------:R-:W-:Y:S01]  /*e630*/  F2FP.SATFINITE.E5M2.F32.PACK_AB_MERGE_C R7, RZ, R2, RZ ;  /* 0x00000002ff07723e */ /* 0x000fe200048060ff */
[----:B------:R0:W-:Y:S01]  /*e640*/  @!P4 STG.E.U8 desc[UR22][R26.64+0xd9], R5 ;  /* 0x0000d9051a00c986 */ /* 0x0001e2000c101116 */
[----:B------:R-:W-:-:S03]  /*e650*/  FMUL R3, R223, UR24 ;  /* 0x00000018df037c20 */ /* 0x000fc60008400000 */
[----:B------:R-:W4:Y:S02]  /*e660*/  LDL.LU R223, [R1+0x60] ;  /* 0x0000600001df7983 */ /* 0x000f240000300800 */
[----:B-1----:R-:W-:Y:S01]  /*e670*/  F2FP.SATFINITE.E5M2.F32.PACK_AB_MERGE_C R9, RZ, R3, RZ ;  /* 0x00000003ff09723e */ /* 0x002fe200048060ff */
[----:B---3--:R-:W-:Y:S02]  /*e680*/  FMUL R4, R222, UR24 ;  /* 0x00000018de047c20 */ /* 0x008fe40008400000 */
[----:B------:R-:W3:Y:S01]  /*e690*/  LDL.LU R222, [R1+0x64] ;  /* 0x0000640001de7983 */ /* 0x000ee20000300800 */
[----:B--2---:R-:W-:-:S03]  /*e6a0*/  FMUL R0, R224, UR24 ;  /* 0x00000018e0007c20 */ /* 0x004fc60008400000 */
[----:B------:R-:W2:Y:S01]  /*e6b0*/  LDL.LU R224, [R1+0x68] ;  /* 0x0000680001e07983 */ /* 0x000ea20000300800 */
[----:B----4-:R-:W-:Y:S01]  /*e6c0*/  FMUL R2, R225, UR24 ;  /* 0x00000018e1027c20 */ /* 0x010fe20008400000 */
[----:B0-----:R-:W-:Y:S02]  /*e6d0*/  F2FP.SATFINITE.E5M2.F32.PACK_AB_MERGE_C R5, RZ, R0, RZ ;  /* 0x00000000ff05723e */ /* 0x001fe400048060ff */
[----:B------:R-:W4:Y:S01]  /*e6e0*/  LDL.LU R225, [R1+0x6c] ;  /* 0x00006c0001e17983 */ /* 0x000f220000300800 */
[----:B------:R-:W-:-:S03]  /*e6f0*/  FMUL R3, R226, UR24 ;  /* 0x00000018e2037c20 */ /* 0x000fc60008400000 */
[----:B------:R-:W4:Y:S01]  /*e700*/  LDL.LU R226, [R1+0x70] ;  /* 0x0000700001e27983 */ /* 0x000f220000300800 */
[----:B------:R-:W-:-:S03]  /*e710*/  FMUL R0, R227, UR24 ;  /* 0x00000018e3007c20 */ /* 0x000fc60008400000 */
[----:B------:R-:W4:Y:S01]  /*e720*/  LDL.LU R227, [R1+0x74] ;  /* 0x0000740001e37983 */ /* 0x000f220000300800 */
[C---:B------:R-:W-:Y:S02]  /*e730*/  ISETP.LT.OR P3, PT, R34.reuse, 0xd9, !P0 ;  /* 0x000000d92200780c */ /* 0x040fe40004761670 */
[C---:B------:R-:W-:Y:S02]  /*e740*/  ISETP.LT.OR P5, PT, R34.reuse, 0xe1, !P1 ;  /* 0x000000e12200780c */ /* 0x040fe40004fa1670 */
[C---:B------:R-:W-:Y:S02]  /*e750*/  ISETP.LT.OR P6, PT, R34.reuse, 0xe2, !P1 ;  /* 0x000000e22200780c */ /* 0x040fe40004fc1670 */
[----:B------:R-:W-:-:S07]  /*e760*/  ISETP.LT.OR P4, PT, R34, 0xe2, !P0 ;  /* 0x000000e22200780c */ /* 0x000fce0004781670 */
[----:B------:R-:W-:Y:S01]  /*e770*/  @!P3 STG.E.U8 desc[UR22][R26.64+0xd8], R11 ;  /* 0x0000d80b1a00b986 */ /* 0x000fe2000c101116 */
[----:B------:R-:W-:-:S03]  /*e780*/  ISETP.LT.OR P3, PT, R34, 0xe1, !P0 ;  /* 0x000000e12200780c */ /* 0x000fc60004761670 */
[----:B------:R0:W-:Y:S01]  /*e790*/  @!P5 STG.E.U8 desc[UR22][R24.64+0xe0], R7 ;  /* 0x0000e0071800d986 */ /* 0x0001e2000c101116 */
[----:B------:R-:W-:-:S03]  /*e7a0*/  ISETP.LT.OR P5, PT, R34, 0xe9, !P1 ;  /* 0x000000e92200780c */ /* 0x000fc60004fa1670 */
[----:B------:R1:W-:Y:S01]  /*e7b0*/  @!P6 STG.E.U8 desc[UR22][R24.64+0xe1], R9 ;  /* 0x0000e1091800e986 */ /* 0x0003e2000c101116 */
[----:B------:R-:W-:Y:S02]  /*e7c0*/  ISETP.LT.OR P6, PT, R34, 0xea, !P1 ;  /* 0x000000ea2200780c */ /* 0x000fe40004fc1670 */
[----:B------:R-:W-:Y:S01]  /*e7d0*/  F2FP.SATFINITE.E5M2.F32.PACK_AB_MERGE_C R13, RZ, R4, RZ ;  /* 0x00000004ff0d723e */ /* 0x000fe200048060ff */
[----:B------:R1:W-:Y:S01]  /*e7e0*/  @!P4 STG.E.U8 desc[UR22][R26.64+0xe1], R5 ;  /* 0x0000e1051a00c986 */ /* 0x0003e2000c101116 */
[----:B0-----:R-:W-:-:S03]  /*e7f0*/  F2FP.SATFINITE.E5M2.F32.PACK_AB_MERGE_C R7, RZ, R2, RZ ;  /* 0x00000002ff07723e */ /* 0x001fc600048060ff */
[----:B------:R-:W-:Y:S01]  /*e800*/  @!P3 STG.E.U8 desc[UR22][R26.64+0xe0], R13 ;  /* 0x0000e00d1a00b986 */ /* 0x000fe2000c101116 */
[----:B-1----:R-:W-:-:S03]  /*e810*/  F2FP.SATFINITE.E5M2.F32.PACK_AB_MERGE_C R9, RZ, R3, RZ ;  /* 0x00000003ff09723e */ /* 0x002fc600048060ff */
[----:B------:R0:W-:Y:S01]  /*e820*/  @!P5 STG.E.U8 desc[UR22][R24.64+0xe8], R7 ;  /* 0x0000e8071800d986 */ /* 0x0001e2000c101116 */
[C---:B------:R-:W-:Y:S02]  /*e830*/  ISETP.LT.OR P3, PT, R34.reuse, 0xe9, !P0 ;  /* 0x000000e92200780c */ /* 0x040fe40004761670 */
[C---:B------:R-:W-:Y:S01]  /*e840*/  ISETP.LT.OR P4, PT, R34.reuse, 0xea, !P0 ;  /* 0x000000ea2200780c */ /* 0x040fe20004781670 */
[----:B------:R1:W-:Y:S01]  /*e850*/  @!P6 STG.E.U8 desc[UR22][R24.64+0xe9], R9 ;  /* 0x0000e9091800e986 */ /* 0x0003e2000c101116 */
[----:B------:R-:W-:Y:S01]  /*e860*/  ISETP.LT.OR P5, PT, R34, 0xf1, !P1 ;  /* 0x000000f12200780c */ /* 0x000fe20004fa1670 */
[----:B------:R-:W-:Y:S01]  /*e870*/  FMUL R2, R218, UR24 ;  /* 0x00000018da027c20 */ /* 0x000fe20008400000 */
[----:B------:R-:W-:Y:S02]  /*e880*/  ISETP.LT.OR P6, PT, R34, 0xf2, !P1 ;  /* 0x000000f22200780c */ /* 0x000fe40004fc1670 */
[----:B------:R-:W-:Y:S02]  /*e890*/  F2FP.SATFINITE.E5M2.F32.PACK_AB_MERGE_C R11, RZ, R0, RZ ;  /* 0x00000000ff0b723e */ /* 0x000fe400048060ff */
[----:B------:R-:W-:-:S03]  /*e8a0*/  F2FP.SATFINITE.E5M2.F32.PACK_AB_MERGE_C R5, RZ, R2, RZ ;  /* 0x00000002ff05723e */ /* 0x000fc600048060ff */
[----:B------:R-:W-:Y:S01]  /*e8b0*/  @!P3 STG.E.U8 desc[UR22][R26.64+0xe8], R11 ;  /* 0x0000e80b1a00b986 */ /* 0x000fe2000c101116 */
[----:B------:R-:W-:-:S03]  /*e8c0*/  ISETP.LT.OR P3, PT, R34, 0xf1, !P0 ;  /* 0x000000f12200780c */ /* 0x000fc60004761670 */
[----:B------:R-:W-:Y:S01]  /*e8d0*/  @!P4 STG.E.U8 desc[UR22][R26.64+0xe9], R5 ;  /* 0x0000e9051a00c986 */ /* 0x000fe2000c101116 */
[C---:B------:R-:W-:Y:S02]  /*e8e0*/  ISETP.LT.OR P4, PT, R34.reuse, 0xf9, !P1 ;  /* 0x000000f92200780c */ /* 0x040fe40004f81670 */
[----:B------:R-:W-:Y:S01]  /*e8f0*/  ISETP.LT.OR P1, PT, R34, 0xfa, !P1 ;  /* 0x000000fa2200780c */ /* 0x000fe20004f21670 */
[----:B------:R-:W-:-:S05]  /*e900*/  FMUL R0, R220, UR24 ;  /* 0x00000018dc007c20 */ /* 0x000fca0008400000 */
[----:B0-----:R-:W-:-:S05]  /*e910*/  F2FP.SATFINITE.E5M2.F32.PACK_AB_MERGE_C R7, RZ, R0, RZ ;  /* 0x00000000ff07723e */ /* 0x001fca00048060ff */
[----:B------:R0:W-:Y:S01]  /*e920*/  @!P5 STG.E.U8 desc[UR22][R24.64+0xf0], R7 ;  /* 0x0000f0071800d986 */ /* 0x0001e2000c101116 */
[----:B------:R-:W-:-:S05]  /*e930*/  FMUL R3, R221, UR24 ;  /* 0x00000018dd037c20 */ /* 0x000fca0008400000 */
[----:B-1----:R-:W-:Y:S02]  /*e940*/  F2FP.SATFINITE.E5M2.F32.PACK_AB_MERGE_C R9, RZ, R3, RZ ;  /* 0x00000003ff09723e */ /* 0x002fe400048060ff */
[----:B------:R-:W-:-:S03]  /*e950*/  ISETP.LT.OR P5, PT, R34, 0xf2, !P0 ;  /* 0x000000f22200780c */ /* 0x000fc600047a1670 */
[----:B------:R1:W-:Y:S01]  /*e960*/  @!P6 STG.E.U8 desc[UR22][R24.64+0xf1], R9 ;  /* 0x0000f1091800e986 */ /* 0x0003e2000c101116 */
[C---:B------:R-:W-:Y:S02]  /*e970*/  ISETP.LT.OR P6, PT, R34.reuse, 0xf9, !P0 ;  /* 0x000000f92200780c */ /* 0x040fe400047c1670 */
[----:B------:R-:W-:Y:S01]  /*e980*/  ISETP.LT.OR P0, PT, R34, 0xfa, !P0 ;  /* 0x000000fa2200780c */ /* 0x000fe20004701670 */
[----:B------:R-:W-:-:S05]  /*e990*/  FMUL R0, R223, UR24 ;  /* 0x00000018df007c20 */ /* 0x000fca0008400000 */
[----:B------:R-:W-:-:S05]  /*e9a0*/  F2FP.SATFINITE.E5M2.F32.PACK_AB_MERGE_C R13, RZ, R0, RZ ;  /* 0x00000000ff0d723e */ /* 0x000fca00048060ff */
[----:B------:R0:W-:Y:S01]  /*e9b0*/  @!P3 STG.E.U8 desc[UR22][R26.64+0xf0], R13 ;  /* 0x0000f00d1a00b986 */ /* 0x0001e2000c101116 */
[----:B---3--:R-:W-:Y:S01]  /*e9c0*/  FMUL R0, R222, UR24 ;  /* 0x00000018de007c20 */ /* 0x008fe20008400000 */
[----:B--2---:R-:W-:Y:S01]  /*e9d0*/  FMUL R2, R224, UR24 ;  /* 0x00000018e0027c20 */ /* 0x004fe20008400000 */
[----:B----4-:R-:W-:-:S03]  /*e9e0*/  FMUL R3, R225, UR24 ;  /* 0x00000018e1037c20 */ /* 0x010fc60008400000 */
[----:B0-----:R-:W-:Y:S01]  /*e9f0*/  F2FP.SATFINITE.E5M2.F32.PACK_AB_MERGE_C R7, RZ, R0, RZ ;  /* 0x00000000ff07723e */ /* 0x001fe200048060ff */
[----:B------:R-:W-:Y:S01]  /*ea00*/  FMUL R4, R226, UR24 ;  /* 0x00000018e2047c20 */ /* 0x000fe20008400000 */
[----:B------:R-:W-:Y:S01]  /*ea10*/  FMUL R5, R227, UR24 ;  /* 0x00000018e3057c20 */ /* 0x000fe20008400000 */
[----:B-1----:R-:W-:Y:S02]  /*ea20*/  F2FP.SATFINITE.E5M2.F32.PACK_AB_MERGE_C R9, RZ, R2, RZ ;  /* 0x00000002ff09723e */ /* 0x002fe400048060ff */
[----:B------:R-:W-:Y:S02]  /*ea30*/  F2FP.SATFINITE.E5M2.F32.PACK_AB_MERGE_C R3, RZ, R3, RZ ;  /* 0x00000003ff03723e */ /* 0x000fe400048060ff */
[----:B------:R-:W-:Y:S02]  /*ea40*/  F2FP.SATFINITE.E5M2.F32.PACK_AB_MERGE_C R11, RZ, R4, RZ ;  /* 0x00000004ff0b723e */ /* 0x000fe400048060ff */
[----:B------:R-:W-:Y:S01]  /*ea50*/  F2FP.SATFINITE.E5M2.F32.PACK_AB_MERGE_C R5, RZ, R5, RZ ;  /* 0x00000005ff05723e */ /* 0x000fe200048060ff */
[----:B------:R0:W-:Y:S04]  /*ea60*/  @!P5 STG.E.U8 desc[UR22][R26.64+0xf1], R7 ;  /* 0x0000f1071a00d986 */ /* 0x0001e8000c101116 */
[----:B------:R0:W-:Y:S04]  /*ea70*/  @!P4 STG.E.U8 desc[UR22][R24.64+0xf8], R9 ;  /* 0x0000f8091800c986 */ /* 0x0001e8000c101116 */
[----:B------:R0:W-:Y:S04]  /*ea80*/  @!P1 STG.E.U8 desc[UR22][R24.64+0xf9], R3 ;  /* 0x0000f90318009986 */ /* 0x0001e8000c101116 */
[----:B------:R0:W-:Y:S04]  /*ea90*/  @!P6 STG.E.U8 desc[UR22][R26.64+0xf8], R11 ;  /* 0x0000f80b1a00e986 */ /* 0x0001e8000c101116 */
[----:B------:R0:W-:Y:S02]  /*eaa0*/  @!P0 STG.E.U8 desc[UR22][R26.64+0xf9], R5 ;  /* 0x0000f9051a008986 */ /* 0x0001e4000c101116 */
.L_x_298:
[----:B------:R-:W-:Y:S05]  /*eab0*/  BSYNC B0 ;  /* 0x0000000000007941 */ /* 0x000fea0003800000 */
.L_x_40:
[----:B------:R-:W2:Y:S01]  /*eac0*/  LDL.LU R22, [R1+0x84] ;  /* 0x0000840001167983 */ /* 0x000ea20000300800 */
[----:B0-----:R-:W-:Y:S01]  /*ead0*/  IMAD.U32 R3, RZ, RZ, UR18 ;  /* 0x00000012ff037e24 */ /* 0x001fe2000f8e00ff */
[----:B------:R-:W-:Y:S02]  /*eae0*/  ULDC.64 UR6, c[0x0][0x650] ;  /* 0x0001940000067ab9 */ /* 0x000fe40000000a00 */
[----:B------:R-:W3:Y:S01]  /*eaf0*/  LDL.LU R19, [R1+0x88] ;  /* 0x0000880001137983 */ /* 0x000ee20000300800 */
[----:B-----5:R-:W-:Y:S01]  /*eb00*/  IMAD.U32 R0, RZ, RZ, UR20 ;  /* 0x00000014ff007e24 */ /* 0x020fe2000f8e00ff */
[----:B------:R0:W-:Y:S01]  /*eb10*/  SYNCS.ARRIVE.TRANS64.A1T0 RZ, [R3+UR29], RZ ;  /* 0x000000ff03ff79a7 */ /* 0x0001e2000810001d */
[----:B------:R-:W-:Y:S02]  /*eb20*/  IMAD.U32 R2, RZ, RZ, UR20 ;  /* 0x00000014ff027e24 */ /* 0x000fe4000f8e00ff */
[----:B------:R-:W-:Y:S02]  /*eb30*/  IMAD.MOV.U32 R4, RZ, RZ, -0x1 ;  /* 0xffffffffff047424 */ /* 0x000fe400078e00ff */
[----:B0-----:R-:W-:Y:S01]  /*eb40*/  IMAD.U32 R3, RZ, RZ, UR15 ;  /* 0x0000000fff037e24 */ /* 0x001fe2000f8e00ff */
[----:B---3--:R-:W-:-:S02]  /*eb50*/  LEA R19, P0, R0, R19, 0x1 ;  /* 0x0000001300137211 */ /* 0x008fc400078008ff */
[----:B------:R-:W-:Y:S02]  /*eb60*/  PRMT R0, RZ, 0x7610, R0 ;  /* 0x00007610ff007816 */ /* 0x000fe40000000000 */
[----:B--2---:R-:W-:Y:S01]  /*eb70*/  LEA.HI.X R22, R2, R22, R3, 0x1, P0 ;  /* 0x0000001602167211 */ /* 0x004fe200000f0c03 */
[----:B------:R-:W-:Y:S01]  /*eb80*/  IMAD.MOV.U32 R2, RZ, RZ, -0x1 ;  /* 0xffffffffff027424 */ /* 0x000fe200078e00ff */
[----:B------:R0:W-:Y:S01]  /*eb90*/  STL [R1+0x88], R19 ;  /* 0x0000881301007387 */ /* 0x0001e20000100800 */
[----:B------:R-:W-:Y:S01]  /*eba0*/  IMAD.MOV.U32 R3, RZ, RZ, -0x1 ;  /* 0xffffffffff037424 */ /* 0x000fe200078e00ff */
[----:B------:R-:W-:Y:S02]  /*ebb0*/  ISETP.GE.U32.AND P0, PT, R19, UR6, PT ;  /* 0x0000000613007c0c */ /* 0x000fe4000bf06070 */
[----:B------:R0:W-:Y:S02]  /*ebc0*/  STL [R1+0x84], R22 ;  /* 0x0000841601007387 */ /* 0x0001e40000100800 */
[----:B------:R-:W-:-:S02]  /*ebd0*/  ISETP.GE.U32.AND.EX P0, PT, R22, UR7, PT, P0 ;  /* 0x0000000716007c0c */ /* 0x000fc4000bf06100 */
[----:B------:R0:W-:Y:S04]  /*ebe0*/  STL [R1+0x8c], R4 ;  /* 0x00008c0401007387 */ /* 0x0001e80000100800 */
[----:B------:R0:W-:Y:S04]  /*ebf0*/  STL [R1+0x7c], R2 ;  /* 0x00007c0201007387 */ /* 0x0001e80000100800 */
[----:B------:R0:W-:Y:S03]  /*ec00*/  STL [R1+0x90], R3 ;  /* 0x0000900301007387 */ /* 0x0001e60000100800 */
[----:B------:R-:W-:Y:S05]  /*ec10*/  @P0 BRA `(.L_x_299) ;  /* 0x0000000400740947 */ /* 0x000fea0003800000 */
[----:B------:R-:W2:Y:S01]  /*ec20*/  S2R R14, SR_CTAID.X ;  /* 0x00000000000e7919 */ /* 0x000ea20000002500 */
[----:B------:R-:W3:Y:S01]  /*ec30*/  LDC.64 R8, c[0x0][0x628] ;  /* 0x00018a00ff087b82 */ /* 0x000ee20000000a00 */
[----:B------:R-:W-:Y:S01]  /*ec40*/  ULDC UR6, c[0x0][0x150] ;  /* 0x0000540000067ab9 */ /* 0x000fe20000000800 */
[----:B------:R-:W-:Y:S01]  /*ec50*/  IMAD.MOV.U32 R6, RZ, RZ, R19 ;  /* 0x000000ffff067224 */ /* 0x000fe200078e0013 */
[----:B------:R-:W0:Y:S01]  /*ec60*/  S2R R16, SR_CTAID.Y ;  /* 0x0000000000107919 */ /* 0x000e220000002600 */
[----:B------:R-:W-:-:S04]  /*ec70*/  IMAD.MOV.U32 R7, RZ, RZ, R22 ;  /* 0x000000ffff077224 */ /* 0x000fc800078e0016 */
[----:B------:R-:W0:Y:S08]  /*ec80*/  LDC R17, c[0x0][0x144] ;  /* 0x00005100ff117b82 */ /* 0x000e300000000800 */
[----:B------:R-:W0:Y:S08]  /*ec90*/  LDC R10, c[0x0][0x630] ;  /* 0x00018c00ff0a7b82 */ /* 0x000e300000000800 */
[----:B------:R-:W0:Y:S01]  /*eca0*/  LDC.64 R12, c[0x0][0x620] ;  /* 0x00018800ff0c7b82 */ /* 0x000e220000000a00 */
[----:B---3--:R-:W-:-:S04]  /*ecb0*/  ISETP.NE.U32.AND P0, PT, R8, RZ, PT ;  /* 0x000000ff0800720c */ /* 0x008fc80003f05070 */
[----:B------:R-:W-:Y:S02]  /*ecc0*/  ISETP.NE.AND.EX P0, PT, R9, RZ, PT, P0 ;  /* 0x000000ff0900720c */ /* 0x000fe40003f05300 */
[----:B--2---:R-:W-:-:S05]  /*ecd0*/  I2FP.F32.U32 R0, R14 ;  /* 0x0000000e00007245 */ /* 0x004fca0000201000 */
[----:B------:R-:W-:-:S04]  /*ece0*/  FMUL R0, R0, UR6 ;  /* 0x0000000600007c20 */ /* 0x000fc80008400000 */
[----:B------:R2:W3:Y:S02]  /*ecf0*/  F2I.U32.TRUNC.NTZ R15, R0 ;  /* 0x00000000000f7305 */ /* 0x0004e4000020f000 */
[----:B------:R-:W-:Y:S05]  /*ed00*/  @!P0 BRA `(.L_x_300) ;  /* 0x0000000000288947 */ /* 0x000fea0003800000 */
[----:B--2---:R-:W2:Y:S02]  /*ed10*/  LDC R0, c[0x0][0x634] ;  /* 0x00018d00ff007b82 */ /* 0x004ea40000000800 */
[----:B--2---:R-:W-:-:S05]  /*ed20*/  IADD3 R7, P0, R19, R0, RZ ;  /* 0x0000000013077210 */ /* 0x004fca0007f1e0ff */
[----:B------:R-:W-:-:S04]  /*ed30*/  IMAD.X R11, RZ, RZ, R22, P0 ;  /* 0x000000ffff0b7224 */ /* 0x000fc800000e0616 */
[----:B0-----:R-:W-:-:S04]  /*ed40*/  IMAD.WIDE.U32 R2, R11, R8, RZ ;  /* 0x000000080b027225 */ /* 0x001fc800078e00ff */
[----:B------:R-:W-:-:S04]  /*ed50*/  IMAD.WIDE.U32 R4, P0, R7, R9, R2 ;  /* 0x0000000907047225 */ /* 0x000fc80007800002 */
[----:B------:R-:W-:-:S04]  /*ed60*/  IMAD.WIDE.U32 R2, R7, R8, RZ ;  /* 0x0000000807027225 */ /* 0x000fc800078e00ff */
[----:B------:R-:W-:Y:S01]  /*ed70*/  IMAD.X R7, RZ, RZ, RZ, P0 ;  /* 0x000000ffff077224 */ /* 0x000fe200000e06ff */
[----:B------:R-:W-:Y:S01]  /*ed80*/  IADD3 RZ, P0, R3, R4, RZ ;  /* 0x0000000403ff7210 */ /* 0x000fe20007f1e0ff */
[----:B------:R-:W-:-:S04]  /*ed90*/  IMAD.MOV.U32 R6, RZ, RZ, R5 ;  /* 0x000000ffff067224 */ /* 0x000fc800078e0005 */
[----:B------:R-:W-:-:S08]  /*eda0*/  IMAD.WIDE.U32.X R6, R11, R9, R6, P0 ;  /* 0x000000090b067225 */ /* 0x000fd000000e0406 */
.L_x_300:
[-CC-:B0-----:R-:W-:Y:S01]  /*edb0*/  SHF.R.U64 R11, R6, R10.reuse, R7.reuse ;  /* 0x0000000a060b7219 */ /* 0x181fe20000001207 */
[----:B------:R-:W0:Y:S01]  /*edc0*/  LDC.64 R20, c[0x0][0x640] ;  /* 0x00019000ff147b82 */ /* 0x000e220000000a00 */
[----:B--2---:R-:W-:Y:S01]  /*edd0*/  SHF.R.U32.HI R0, RZ, R10, R7 ;  /* 0x0000000aff007219 */ /* 0x004fe20000011607 */
[----:B------:R-:W-:Y:S01]  /*ede0*/  IMAD.MOV.U32 R2, RZ, RZ, R19 ;  /* 0x000000ffff027224 */ /* 0x000fe200078e0013 */
[----:B------:R-:W-:Y:S01]  /*edf0*/  IADD3 R5, P0, RZ, -R11, RZ ;  /* 0x8000000bff057210 */ /* 0x000fe20007f1e0ff */
[----:B---3--:R-:W-:Y:S01]  /*ee00*/  IMAD.MOV R15, RZ, RZ, -R15 ;  /* 0x000000ffff0f7224 */ /* 0x008fe200078e0a0f */
[----:B------:R-:W-:Y:S01]  /*ee10*/  ULDC UR6, c[0x0][0x154] ;  /* 0x0000550000067ab9 */ /* 0x000fe20000000800 */
[----:B------:R-:W-:Y:S02]  /*ee20*/  IMAD.MOV.U32 R7, RZ, RZ, 0x1 ;  /* 0x00000001ff077424 */ /* 0x000fe400078e00ff */
[----:B------:R-:W2:Y:S01]  /*ee30*/  LDC R4, c[0x0][0x618] ;  /* 0x00018600ff047b82 */ /* 0x000ea20000000800 */
[----:B------:R-:W-:-:S02]  /*ee40*/  IMAD.X R3, RZ, RZ, ~R0, P0 ;  /* 0x000000ffff037224 */ /* 0x000fc400000e0e00 */
[----:B------:R-:W-:Y:S02]  /*ee50*/  IMAD R17, R17, R15, R14 ;  /* 0x0000000f11117224 */ /* 0x000fe400078e020e */
[-C--:B------:R-:W-:Y:S02]  /*ee60*/  IMAD R0, R3, R12.reuse, RZ ;  /* 0x0000000c03007224 */ /* 0x080fe400078e02ff */
[----:B------:R-:W-:Y:S01]  /*ee70*/  IMAD.MOV.U32 R3, RZ, RZ, R22 ;  /* 0x000000ffff037224 */ /* 0x000fe200078e0016 */
[----:B------:R-:W3:Y:S01]  /*ee80*/  LDC R6, c[0x0][0x608] ;  /* 0x00018200ff067b82 */ /* 0x000ee20000000800 */
[----:B------:R-:W-:-:S04]  /*ee90*/  IMAD.WIDE.U32 R2, R5, R12, R2 ;  /* 0x0000000c05027225 */ /* 0x000fc800078e0002 */
[----:B------:R-:W-:-:S03]  /*eea0*/  IMAD R5, R5, R13, R0 ;  /* 0x0000000d05057224 */ /* 0x000fc600078e0200 */
[----:B------:R-:W5:Y:S01]  /*eeb0*/  LDC R18, c[0x0][0x658] ;  /* 0x00019600ff127b82 */ /* 0x000f620000000800 */
[----:B------:R-:W-:Y:S01]  /*eec0*/  I2FP.F32.U32 R0, R16 ;  /* 0x0000001000007245 */ /* 0x000fe20000201000 */
[----:B------:R-:W-:Y:S01]  /*eed0*/  IMAD.IADD R3, R3, 0x1, R5 ;  /* 0x0000000103037824 */ /* 0x000fe200078e0205 */
[----:B0-----:R-:W-:Y:S01]  /*eee0*/  ISETP.NE.U32.AND P0, PT, R20, RZ, PT ;  /* 0x000000ff1400720c */ /* 0x001fe20003f05070 */
[----:B------:R-:W-:Y:S02]  /*eef0*/  IMAD.MOV.U32 R5, RZ, RZ, -0x1 ;  /* 0xffffffffff057424 */ /* 0x000fe400078e00ff */
[----:B------:R-:W-:Y:S02]  /*ef00*/  FMUL R0, R0, UR6 ;  /* 0x0000000600007c20 */ /* 0x000fe40008400000 */
[----:B------:R-:W0:Y:S01]  /*ef10*/  LDC R15, c[0x0][0x148] ;  /* 0x00005200ff0f7b82 */ /* 0x000e220000000800 */
[----:B--2---:R-:W-:Y:S01]  /*ef20*/  SHF.R.U64 R10, R2, R4, R3 ;  /* 0x00000004020a7219 */ /* 0x004fe20000001203 */
[----:B------:R2:W0:Y:S01]  /*ef30*/  F2I.U32.TRUNC.NTZ R13, R0 ;  /* 0x00000000000d7305 */ /* 0x000422000020f000 */
[----:B------:R-:W-:-:S02]  /*ef40*/  ISETP.NE.AND.EX P0, PT, R21, RZ, PT, P0 ;  /* 0x000000ff1500720c */ /* 0x000fc40003f05300 */
[----:B------:R-:W-:-:S03]  /*ef50*/  SHF.R.U32.HI R3, RZ, R4, R3 ;  /* 0x00000004ff037219 */ /* 0x000fc60000011603 */
[----:B------:R-:W0:Y:S01]  /*ef60*/  LDC R14, c[0x0][0x600] ;  /* 0x00018000ff0e7b82 */ /* 0x000e220000000800 */
[-CC-:B---3--:R-:W-:Y:S02]  /*ef70*/  SHF.R.U64 R8, R10, R6.reuse, R3.reuse ;  /* 0x000000060a087219 */ /* 0x188fe40000001203 */
[----:B------:R-:W-:-:S05]  /*ef80*/  SHF.R.U32.HI R3, RZ, R6, R3 ;  /* 0x00000006ff037219 */ /* 0x000fca0000011603 */
[----:B------:R-:W3:Y:S01]  /*ef90*/  LDC R22, c[0x0][0x648] ;  /* 0x00019200ff167b82 */ /* 0x000ee20000000800 */
[-CC-:B-----5:R-:W-:Y:S02]  /*efa0*/  SHF.R.U64 R12, R8, R18.reuse, R3.reuse ;  /* 0x00000012080c7219 */ /* 0x1a0fe40000001203 */
[-C--:B------:R-:W-:Y:S02]  /*efb0*/  SHF.L.U32 R5, R5, R18.reuse, RZ ;  /* 0x0000001205057219 */ /* 0x080fe400000006ff */
[-C--:B------:R-:W-:Y:S01]  /*efc0*/  SHF.R.U32.HI R3, RZ, R18.reuse, R3 ;  /* 0x00000012ff037219 */ /* 0x080fe20000011603 */
[----:B------:R-:W-:Y:S01]  /*efd0*/  IMAD.MOV.U32 R2, RZ, RZ, R12 ;  /* 0x000000ffff027224 */ /* 0x000fe200078e000c */
[----:B------:R-:W-:Y:S01]  /*efe0*/  SHF.L.U32 R18, R7, R18, RZ ;  /* 0x0000001207127219 */ /* 0x000fe200000006ff */
[----:B------:R-:W0:Y:S01]  /*eff0*/  LDC R23, c[0x0][0x638] ;  /* 0x00018e00ff177b82 */ /* 0x000e220000000800 */
[----:B------:R-:W-:-:S07]  /*f000*/  LOP3.LUT R19, RZ, R5, RZ, 0x33, !PT ;  /* 0x00000005ff137212 */ /* 0x000fce00078e33ff */
[----:B------:R-:W0:Y:S01]  /*f010*/  LDC R24, c[0x0][0x610] ;  /* 0x00018400ff187b82 */ /* 0x000e220000000800 */
[----:B--2---:R-:W-:Y:S05]  /*f020*/  @!P0 BRA `(.L_x_301) ;  /* 0x0000000000288947 */ /* 0x004fea0003800000 */
[----:B------:R-:W2:Y:S02]  /*f030*/  LDC R7, c[0x0][0x64c] ;  /* 0x00019300ff077b82 */ /* 0x000ea40000000800 */
[----:B--2---:R-:W-:-:S05]  /*f040*/  IADD3 R7, P0, R12, R7, RZ ;  /* 0x000000070c077210 */ /* 0x004fca0007f1e0ff */
        /* <DEDUP_REMOVED lines=8> */
.L_x_301:
[----:B---3--:R-:W-:Y:S01]  /*f0d0*/  SHF.R.U64 R0, R2, R22, R3 ;  /* 0x0000001602007219 */ /* 0x008fe20000001203 */
[----:B0-----:R-:W-:Y:S01]  /*f0e0*/  VIADD R7, R14, 0xffffffff ;  /* 0xffffffff0e077836 */ /* 0x001fe20000000000 */
[----:B------:R-:W-:Y:S01]  /*f0f0*/  LOP3.LUT R5, R8, R19, RZ, 0xc0, !PT ;  /* 0x0000001308057212 */ /* 0x000fe200078ec0ff */
[----:B------:R-:W-:Y:S02]  /*f100*/  IMAD.MOV R13, RZ, RZ, -R13 ;  /* 0x000000ffff0d7224 */ /* 0x000fe400078e0a0d */
[----:B------:R-:W-:Y:S02]  /*f110*/  IMAD.MOV R3, RZ, RZ, -R0 ;  /* 0x000000ffff037224 */ /* 0x000fe400078e0a00 */
[----:B------:R-:W-:Y:S01]  /*f120*/  IMAD R2, R18, R0, R5 ;  /* 0x0000000012027224 */ /* 0x000fe200078e0205 */
[----:B------:R-:W-:Y:S01]  /*f130*/  LOP3.LUT R5, R10, R7, RZ, 0xc0, !PT ;  /* 0x000000070a057212 */ /* 0x000fe200078ec0ff */
[----:B------:R-:W-:Y:S02]  /*f140*/  @P2 IMAD R17, R15, R13, R16 ;  /* 0x0000000d0f112224 */ /* 0x000fe400078e0210 */
[----:B------:R-:W-:-:S02]  /*f150*/  IMAD R0, R3, R23, R12 ;  /* 0x0000001703007224 */ /* 0x000fc400078e020c */
[----:B------:R-:W-:Y:S02]  /*f160*/  IMAD.MOV.U32 R4, RZ, RZ, 0x1 ;  /* 0x00000001ff047424 */ /* 0x000fe400078e00ff */
[----:B------:R-:W-:Y:S02]  /*f170*/  IMAD R2, R2, R24, R17 ;  /* 0x0000001802027224 */ /* 0x000fe400078e0211 */
[----:B------:R-:W-:Y:S01]  /*f180*/  IMAD R3, R0, R14, R5 ;  /* 0x0000000e00037224 */ /* 0x000fe200078e0205 */
[----:B------:R-:W-:-:S04]  /*f190*/  PRMT R0, R4, 0x7610, R0 ;  /* 0x0000761004007816 */ /* 0x000fc80000000000 */
[----:B------:R-:W-:Y:S02]  /*f1a0*/  SEL R4, R3, R2, !P2 ;  /* 0x0000000203047207 */ /* 0x000fe40005000000 */
[----:B------:R-:W-:-:S03]  /*f1b0*/  SEL R2, R2, R3, !P2 ;  /* 0x0000000302027207 */ /* 0x000fc60005000000 */
[----:B------:R2:W-:Y:S04]  /*f1c0*/  STL [R1+0x90], R4 ;  /* 0x0000900401007387 */ /* 0x0005e80000100800 */
[----:B------:R2:W-:Y:S04]  /*f1d0*/  STL [R1+0x7c], R11 ;  /* 0x00007c0b01007387 */ /* 0x0005e80000100800 */
[----:B------:R2:W-:Y:S02]  /*f1e0*/  STL [R1+0x8c], R2 ;  /* 0x00008c0201007387 */ /* 0x0005e40000100800 */
.L_x_299:
[----:B------:R-:W-:Y:S01]  /*f1f0*/  LOP3.LUT P0, RZ, R0, 0xff, RZ, 0xc0, !PT ;  /* 0x000000ff00ff7812 */ /* 0x000fe2000780c0ff */
[----:B------:R-:W-:-:S12]  /*f200*/  ULOP3.LUT UR30, UR30, 0x1, URZ, 0x3c, !UPT ;  /* 0x000000011e1e7892 */ /* 0x000fd8000f8e3c3f */
[----:B------:R-:W-:Y:S05]  /*f210*/  @P0 BRA `(.L_x_302) ;  /* 0xffffff2400a80947 */ /* 0x000fea000383ffff */
[----:B------:R-:W-:Y:S05]  /*f220*/  EXIT ;  /* 0x000000000000794d */ /* 0x000fea0003800000 */
.L_x_18:
[----:B------:R-:W-:-:S08]  /*f230*/  ISETP.NE.AND P0, PT, RZ, UR6, PT ;  /* 0x00000006ff007c0c */ /* 0x000fd0000bf05270 */
[----:B0123--:R-:W0:-:S00]  /*f240*/  USETMAXREG.DEALLOC.CTAPOOL 0x28 ;  /* 0x00000028000079c8 */ /* 0x00fe0000080e0500 */
[----:B------:R-:W-:Y:S05]  /*f250*/  @P0 EXIT ;  /* 0x000000000000094d */ /* 0x000fea0003800000 */
[----:B0-----:R-:W-:Y:S01]  /*f260*/  LOP3.LUT P0, RZ, R0, 0xff, RZ, 0xc0, !PT ;  /* 0x000000ff00ff7812 */ /* 0x001fe2000780c0ff */
[----:B------:R-:W-:Y:S02]  /*f270*/  IMAD.MOV.U32 R0, RZ, RZ, 0x1 ;  /* 0x00000001ff007424 */ /* 0x000fe400078e00ff */
[----:B------:R-:W-:-:S10]  /*f280*/  IMAD.MOV.U32 R8, RZ, RZ, RZ ;  /* 0x000000ffff087224 */ /* 0x000fd400078e00ff */
[----:B------:R-:W-:Y:S05]  /*f290*/  @!P0 BRA `(.L_x_303) ;  /* 0x0000000c00988947 */ /* 0x000fea0003800000 */
[----:B------:R-:W0:Y:S01]  /*f2a0*/  S2UR UR5, SR_CgaCtaId ;  /* 0x00000000000579c3 */ /* 0x000e220000008800 */
[----:B------:R-:W-:Y:S01]  /*f2b0*/  UMOV UR7, 0x1 ;  /* 0x0000000100077882 */ /* 0x000fe20000000000 */
[----:B------:R-:W-:Y:S01]  /*f2c0*/  LOP3.LUT P0, RZ, R2, 0x1f, RZ, 0xc0, !PT ;  /* 0x0000001f02ff7812 */ /* 0x000fe2000780c0ff */
[----:B------:R-:W-:Y:S01]  /*f2d0*/  ULDC UR17, c[0x0][0x658] ;  /* 0x0001960000117ab9 */ /* 0x000fe20000000800 */
[----:B------:R-:W-:Y:S01]  /*f2e0*/  UMOV UR6, 0xffffffff ;  /* 0xffffffff00067882 */ /* 0x000fe20000000000 */
[----:B------:R-:W-:Y:S01]  /*f2f0*/  BSSY B0, `(.L_x_303) ;  /* 0x00000e0000007945 */ /* 0x000fe20003800000 */
[----:B------:R-:W-:Y:S01]  /*f300*/  USHF.L.U32 UR6, UR6, UR17, URZ ;  /* 0x0000001106067299 */ /* 0x000fe2000800063f */
[C---:B------:R-:W-:Y:S01]  /*f310*/  ISETP.NE.AND P3, PT, R3.reuse, RZ, PT ;  /* 0x000000ff0300720c */ /* 0x040fe20003f65270 */
[----:B------:R-:W-:Y:S01]  /*f320*/  IMAD.MOV.U32 R9, RZ, RZ, 0x1 ;  /* 0x00000001ff097424 */ /* 0x000fe200078e00ff */
[----:B------:R-:W-:Y:S01]  /*f330*/  ISETP.NE.OR P0, PT, R3, RZ, !P0 ;  /* 0x000000ff0300720c */ /* 0x000fe20004705670 */
[----:B------:R-:W-:Y:S01]  /*f340*/  IMAD.MOV.U32 R0, RZ, RZ, 0x1 ;  /* 0x00000001ff007424 */ /* 0x000fe200078e00ff */
[----:B------:R-:W-:Y:S01]  /*f350*/  ULDC UR16, c[0x0][0x600] ;  /* 0x0001800000107ab9 */ /* 0x000fe20000000800 */
[----:B------:R-:W-:Y:S01]  /*f360*/  IMAD.MOV.U32 R8, RZ, RZ, RZ ;  /* 0x000000ffff087224 */ /* 0x000fe200078e00ff */
[----:B------:R-:W-:Y:S01]  /*f370*/  UMOV UR24, 0x5 ;  /* 0x0000000500187882 */ /* 0x000fe20000000000 */
[----:B------:R-:W-:-:S02]  /*f380*/  UIADD3 UR35, UR14, 0x1, URZ ;  /* 0x000000010e237890 */ /* 0x000fc4000fffe03f */
[----:B------:R-:W-:Y:S02]  /*f390*/  ULOP3.LUT UR34, UR13, 0x2, URZ, 0xfc, !UPT ;  /* 0x000000020d227892 */ /* 0x000fe4000f8efc3f */
[----:B------:R-:W-:Y:S02]  /*f3a0*/  UIADD3 UR16, UR16, -0x1, URZ ;  /* 0xffffffff10107890 */ /* 0x000fe4000fffe03f */
[----:B------:R-:W-:Y:S02]  /*f3b0*/  USHF.L.U32 UR17, UR7, UR17, URZ ;  /* 0x0000001107117299 */ /* 0x000fe4000800063f */
[----:B------:R-:W-:Y:S02]  /*f3c0*/  ULOP3.LUT UR22, URZ, UR6, URZ, 0x33, !UPT ;  /* 0x000000063f167292 */ /* 0x000fe4000f8e333f */
[----:B0-----:R-:W-:Y:S02]  /*f3d0*/  ULOP3.LUT UR4, UR5, 0x1, URZ, 0xc0, !UPT ;  /* 0x0000000105047892 */ /* 0x001fe4000f8ec03f */
[----:B------:R-:W-:-:S02]  /*f3e0*/  USHF.R.U32.HI UR29, URZ, 0x1, UR5 ;  /* 0x000000013f1d7899 */ /* 0x000fc40008011605 */
[----:B------:R-:W-:Y:S02]  /*f3f0*/  USHF.L.U32 UR18, UR5, 0x7, URZ ;  /* 0x0000000705127899 */ /* 0x000fe4000800063f */
[----:B------:R-:W-:Y:S02]  /*f400*/  USHF.L.U32 UR19, UR5, 0xd, URZ ;  /* 0x0000000d05137899 */ /* 0x000fe4000800063f */
[----:B------:R-:W-:Y:S02]  /*f410*/  ULOP3.LUT UR5, UR5, 0xfffffffe, URZ, 0xc0, !UPT ;  /* 0xfffffffe05057892 */ /* 0x000fe4000f8ec03f */
[----:B------:R-:W-:Y:S02]  /*f420*/  UISETP.GT.U32.AND UP0, UPT, UR4, 0xffff, UPT ;  /* 0x0000ffff0400788c */ /* 0x000fe4000bf04070 */
[----:B------:R-:W-:Y:S02]  /*f430*/  USHF.L.U32 UR23, UR7, UR5, URZ ;  /* 0x0000000507177299 */ /* 0x000fe4000800063f */
[----:B------:R-:W-:-:S02]  /*f440*/  ULOP3.LUT UR5, UR5, 0x1, URZ, 0xfc, !UPT ;  /* 0x0000000105057892 */ /* 0x000fc4000f8efc3f */
[----:B------:R-:W-:Y:S02]  /*f450*/  USEL UR4, UR4, 0xffff, !UP0 ;  /* 0x0000ffff04047887 */ /* 0x000fe4000c000000 */
[----:B------:R-:W-:Y:S02]  /*f460*/  USHF.L.U32 UR5, UR7, UR5, URZ ;  /* 0x0000000507057299 */ /* 0x000fe4000800063f */
[----:B------:R-:W-:Y:S02]  /*f470*/  ULOP3.LUT UR4, UR4, 0xffff, URZ, 0xc0, !UPT ;  /* 0x0000ffff04047892 */ /* 0x000fe4000f8ec03f */
[----:B------:R-:W-:Y:S02]  /*f480*/  ULOP3.LUT UR18, UR18, 0x80, URZ, 0xc0, !UPT ;  /* 0x0000008012127892 */ /* 0x000fe4000f8ec03f */
[----:B------:R-:W-:Y:S02]  /*f490*/  ULOP3.LUT UR19, UR19, 0x2000, URZ, 0xc0, !UPT ;  /* 0x0000200013137892 */ /* 0x000fe4000f8ec03f */
[----:B------:R-:W-:-:S02]  /*f4a0*/  ULOP3.LUT UR23, UR23, UR5, URZ, 0xfc, !UPT ;  /* 0x0000000517177292 */ /* 0x000fc4000f8efc3f */
[----:B------:R-:W-:Y:S01]  /*f4b0*/  USHF.L.U32 UR24, UR24, UR4, URZ ;  /* 0x0000000418187299 */ /* 0x000fe2000800063f */
[----:B------:R-:W-:-:S11]  /*f4c0*/  ULDC.64 UR30, c[0x0][0x198] ;  /* 0x00006600001e7ab9 */ /* 0x000fd60000000a00 */
.L_x_315:
[----:B------:R-:W-:-:S03]  /*f4d0*/  UMOV UR4, 0xffffffff ;  /* 0xffffffff00047882 */ /* 0x000fc60000000000 */
[----:B01----:R-:W-:Y:S05]  /*f4e0*/  BRA.DIV UR4, `(.L_x_304) ;  /* 0x00000016042c7947 */ /* 0x003fea000b800000 */
[----:B------:R-:W-:-:S13]  /*f4f0*/  ELECT P1, URZ, PT ;  /* 0x00000000003f782f */ /* 0x000fda0003820000 */
.L_x_335:
[----:B------:R-:W0:Y:S01]  /*f500*/  LDC R2, c[0x0][0x28c] ;  /* 0x0000a300ff027b82 */ /* 0x000e220000000800 */
[----:B------:R-:W-:Y:S01]  /*f510*/  BSSY B1, `(.L_x_305) ;  /* 0x0000040000017945 */ /* 0x000fe20003800000 */
[----:B0-----:R-:W-:-:S13]  /*f520*/  ISETP.LT.OR P1, PT, R2, 0x1, !P1 ;  /* 0x000000010200780c */ /* 0x001fda0004f21670 */
[----:B------:R-:W-:Y:S05]  /*f530*/  @P1 BRA `(.L_x_306) ;  /* 0x0000000000f41947 */ /* 0x000fea0003800000 */
[----:B------:R-:W2:Y:S04]  /*f540*/  LDL.LU R4, [R1+0x90] ;  /* 0x0000900001047983 */ /* 0x000ea80000300800 */
[----:B------:R-:W3:Y:S01]  /*f550*/  LDL.LU R3, [R1+0x8c] ;  /* 0x00008c0001037983 */ /* 0x000ee20000300800 */
[----:B------:R-:W-:Y:S02]  /*f560*/  IMAD.MOV.U32 R12, RZ, RZ, RZ ;  /* 0x000000ffff0c7224 */ /* 0x000fe400078e00ff */
[----:B------:R-:W-:Y:S02]  /*f570*/  IMAD.U32 R13, RZ, RZ, UR35 ;  /* 0x00000023ff0d7e24 */ /* 0x000fe4000f8e00ff */
[----:B------:R-:W-:Y:S01]  /*f580*/  IMAD.MOV.U32 R2, RZ, RZ, R0 ;  /* 0x000000ffff027224 */ /* 0x000fe200078e0000 */
[----:B--2---:R-:W-:-:S02]  /*f590*/  LEA R6, R4, UR18, 0x8 ;  /* 0x0000001204067c11 */ /* 0x004fc4000f8e40ff */
[----:B---3--:R-:W-:Y:S01]  /*f5a0*/  LEA R4, R3, UR29, 0x1 ;  /* 0x0000001d03047c11 */ /* 0x008fe2000f8e08ff */
[----:B------:R-:W-:-:S04]  /*f5b0*/  IMAD.MOV.U32 R3, RZ, RZ, R8 ;  /* 0x000000ffff037224 */ /* 0x000fc800078e0008 */
[----:B------:R-:W-:-:S07]  /*f5c0*/  IMAD.SHL.U32 R7, R4, 0x20, RZ ;  /* 0x0000002004077824 */ /* 0x000fce00078e00ff */
.L_x_310:
[----:B------:R-:W0:Y:S01]  /*f5d0*/  S2R R5, SR_CgaCtaId ;  /* 0x0000000000057919 */ /* 0x000e220000008800 */
[----:B------:R-:W-:-:S04]  /*f5e0*/  MOV R4, 0x400 ;  /* 0x0000040000047802 */ /* 0x000fc80000000f00 */
[----:B0-----:R-:W-:Y:S02]  /*f5f0*/  LEA R10, R5, R4, 0x18 ;  /* 0x00000004050a7211 */ /* 0x001fe400078ec0ff */
[----:B------:R-:W-:Y:S01]  /*f600*/  SHF.L.U32 R4, R2, 0x1f, RZ ;  /* 0x0000001f02047819 */ /* 0x000fe200000006ff */
[----:B------:R-:W0:Y:S02]  /*f610*/  @!P3 LDC R5, c[0x0][0x500] ;  /* 0x00014000ff05bb82 */ /* 0x000e240000000800 */
[----:B------:R-:W-:-:S04]  /*f620*/  IMAD R11, R3, 0x8, R10 ;  /* 0x00000008030b7824 */ /* 0x000fc800078e020a */
[----:B------:R-:W1:Y:S02]  /*f630*/  SYNCS.PHASECHK.TRANS64.TRYWAIT P1, [R11+URZ+0x58], R4 ;  /* 0x000058040b0075a7 */ /* 0x000e64000802017f */
[----:B-1----:R-:W-:Y:S05]  /*f640*/  @!P1 BRA `(.L_x_307) ;  /* 0x0000001000f49947 */ /* 0x002fea0003800000 */
.L_x_336:
[----:B------:R-:W-:Y:S01]  /*f650*/  UPRMT UR4, UR34, 0x9910, URZ ;  /* 0x0000991022047896 */ /* 0x000fe2000800003f */
[----:B0-----:R0:W-:Y:S03]  /*f660*/  @!P3 SYNCS.ARRIVE.TRANS64 RZ, [R11+URZ], R5 ;  /* 0x000000050bffb9a7 */ /* 0x0011e6000800003f */
[----:B------:R-:W-:-:S06]  /*f670*/  UISETP.NE.AND UP0, UPT, UR4, 0x2, UPT ;  /* 0x000000020400788c */ /* 0x000fcc000bf05270 */
[----:B------:R-:W-:-:S13]  /*f680*/  PLOP3.LUT P1, PT, PT, PT, UP0, 0x80, 0x0 ;  /* 0x000000000000781c */ /* 0x000fda0003f2f008 */
[----:B0-----:R-:W-:Y:S05]  /*f690*/  @P1 BRA `(.L_x_308) ;  /* 0x0000000000041947 */ /* 0x001fea0003800000 */
[----:B------:R-:W-:Y:S01]  /*f6a0*/  BPT.TRAP 0x1 ;  /* 0x000000040000795c */ /* 0x000fe20000300000 */
.L_x_308:
[----:B------:R-:W-:Y:S05]  /*f6b0*/  @P0 BRA `(.L_x_309) ;  /* 0x0000000000040947 */ /* 0x000fea0003800000 */
[----:B------:R-:W-:Y:S01]  /*f6c0*/  BPT.TRAP 0x1 ;  /* 0x000000040000795c */ /* 0x000fe20000300000 */
.L_x_309:
[----:B------:R-:W2:Y:S01]  /*f6d0*/  LDL R5, [R1+0x7c] ;  /* 0x00007c0001057983 */ /* 0x000ea20000100800 */
[----:B-1----:R-:W-:Y:S01]  /*f6e0*/  LEA R4, R3, UR29, 0x1 ;  /* 0x0000001d03047c11 */ /* 0x002fe2000f8e08ff */
[----:B------:R-:W-:Y:S01]  /*f6f0*/  VIADD R13, R13, 0xffffffff ;  /* 0xffffffff0d0d7836 */ /* 0x000fe20000000000 */
[----:B------:R-:W-:Y:S01]  /*f700*/  R2UR UR8, R3 ;  /* 0x00000000030872ca */ /* 0x000fe200000e0000 */
[----:B------:R-:W-:Y:S01]  /*f710*/  UIADD3 UR4, UP0, UR30, 0xf0, URZ ;  /* 0x000000f01e047890 */ /* 0x000fe2000ff1e03f */
[----:B------:R-:W-:Y:S01]  /*f720*/  R2UR UR27, R10 ;  /* 0x000000000a1b72ca */ /* 0x000fe200000e0000 */
[----:B------:R-:W-:Y:S01]  /*f730*/  IMAD.U32 R4, R4, 0x800, R10 ;  /* 0x0000080004047824 */ /* 0x000fe200078e000a */
[----:B------:R-:W-:Y:S01]  /*f740*/  R2UR UR9, R11 ;  /* 0x000000000b0972ca */ /* 0x000fe200000e0000 */
[----:B------:R-:W-:Y:S01]  /*f750*/  UIADD3 UR32, UP1, UR30, 0x1f0, URZ ;  /* 0x000001f01e207890 */ /* 0x000fe2000ff3e03f */
[----:B------:R-:W-:Y:S01]  /*f760*/  R2UR UR11, R7 ;  /* 0x00000000070b72ca */ /* 0x000fe200000e0000 */
[----:B------:R-:W-:Y:S01]  /*f770*/  UPRMT UR25, URZ, 0x5410, UR24 ;  /* 0x000054103f197896 */ /* 0x000fe20008000018 */
[----:B------:R-:W-:Y:S01]  /*f780*/  R2UR UR5, R4 ;  /* 0x00000000040572ca */ /* 0x000fe200000e0000 */
[----:B------:R-:W-:Y:S01]  /*f790*/  VIADD R3, R3, 0x1 ;  /* 0x0000000103037836 */ /* 0x000fe20000000000 */
[----:B------:R-:W-:Y:S01]  /*f7a0*/  R2UR UR10, R12 ;  /* 0x000000000c0a72ca */ /* 0x000fe200000e0000 */
[----:B------:R-:W-:Y:S01]  /*f7b0*/  UPRMT UR36, URZ, 0x5410, UR23 ;  /* 0x000054103f247896 */ /* 0x000fe20008000017 */
[----:B------:R-:W-:Y:S01]  /*f7c0*/  R2UR UR28, R6 ;  /* 0x00000000061c72ca */ /* 0x000fe200000e0000 */
[----:B------:R-:W-:Y:S01]  /*f7d0*/  ULEA UR8, UR8, UR19, 0xe ;  /* 0x0000001308087291 */ /* 0x000fe2000f8e703f */
[----:B------:R-:W-:Y:S01]  /*f7e0*/  ISETP.GT.AND P4, PT, R13, 0x1, PT ;  /* 0x000000010d00780c */ /* 0x000fe20003f84270 */
[----:B------:R-:W-:Y:S01]  /*f7f0*/  UIADD3.X UR33, URZ, UR31, URZ, UP1, !UPT ;  /* 0x0000001f3f217290 */ /* 0x000fe20008ffe43f */
[C---:B------:R-:W-:Y:S01]  /*f800*/  ISETP.NE.AND P1, PT, R3.reuse, 0xb, PT ;  /* 0x0000000b0300780c */ /* 0x040fe20003f25270 */
[----:B------:R-:W-:Y:S01]  /*f810*/  UIADD3 UR27, UR27, 0xb180, UR8 ;  /* 0x0000b1801b1b7890 */ /* 0x000fe2000fffe008 */
[----:B------:R-:W-:Y:S01]  /*f820*/  VIADD R12, R12, 0x40 ;  /* 0x000000400c0c7836 */ /* 0x000fe20000000000 */
[----:B------:R-:W-:Y:S01]  /*f830*/  UMOV UR6, 0x0 ;  /* 0x0000000000067882 */ /* 0x000fe20000000000 */
[----:B------:R-:W-:Y:S01]  /*f840*/  UMOV UR7, 0x10000000 ;  /* 0x1000000000077882 */ /* 0x000fe20000000000 */
[----:B------:R-:W-:Y:S01]  /*f850*/  UIADD3 UR26, UR5, 0x180, URZ ;  /* 0x00000180051a7890 */ /* 0x000fe2000fffe03f */
[----:B------:R-:W-:Y:S01]  /*f860*/  SEL R3, R3, RZ, P1 ;  /* 0x000000ff03037207 */ /* 0x000fe20000800000 */
[----:B------:R-:W-:-:S05]  /*f870*/  UIADD3.X UR5, URZ, UR31, URZ, UP0, !UPT ;  /* 0x0000001f3f057290 */ /* 0x000fca00087fe43f */
[----:B------:R-:W-:Y:S01]  /*f880*/  UMOV UR8, UR26 ;  /* 0x0000001a00087c82 */ /* 0x000fe20008000000 */
[----:B--2---:R-:W-:Y:S02]  /*f890*/  R2UR UR12, R5 ;  /* 0x00000000050c72ca */ /* 0x004fe400000e0000 */
[----:B------:R-:W-:-:S04]  /*f8a0*/  SEL R5, RZ, 0x1, P1 ;  /* 0x00000001ff057807 */ /* 0x000fc80000800000 */
[----:B------:R-:W-:-:S07]  /*f8b0*/  LOP3.LUT R2, R2, R5, RZ, 0x3c, !PT ;  /* 0x0000000502027212 */ /* 0x000fce00078e3cff */
[----:B------:R0:W-:Y:S02]  /*f8c0*/  UTMALDG.3D.MULTICAST [UR8], [UR4], UR25, desc[UR6] ;  /* 0x00000608040073b4 */ /* 0x0001e40008011819 */
[----:B0-----:R-:W-:Y:S01]  /*f8d0*/  UMOV UR8, UR27 ;  /* 0x0000001b00087c82 */ /* 0x001fe20008000000 */
[----:B------:R-:W-:Y:S02]  /*f8e0*/  UMOV UR11, UR28 ;  /* 0x0000001c000b7c82 */ /* 0x000fe40008000000 */
[----:B------:R0:W-:Y:S02]  /*f8f0*/  UTMALDG.3D.MULTICAST [UR8], [UR32], UR36, desc[UR6] ;  /* 0x00000608200073b4 */ /* 0x0001e40008011824 */
[----:B0-----:R-:W-:Y:S05]  /*f900*/  @P4 BRA `(.L_x_310) ;  /* 0xfffffffc00304947 */ /* 0x001fea000383ffff */
.L_x_306:
[----:B------:R-:W-:Y:S05]  /*f910*/  BSYNC B1 ;  /* 0x0000000000017941 */ /* 0x000fea0003800000 */
.L_x_305:
[----:B------:R-:W2:Y:S01]  /*f920*/  LDL.LU R15, [R1+0x84] ;  /* 0x00008400010f7983 */ /* 0x000ea20000300800 */
[----:B------:R-:W-:Y:S01]  /*f930*/  LOP3.LUT P5, RZ, R9, 0xff, RZ, 0xc0, !PT ;  /* 0x000000ff09ff7812 */ /* 0x000fe200078ac0ff */
[----:B------:R-:W-:Y:S01]  /*f940*/  VIADD R8, R8, UR14 ;  /* 0x0000000e08087c36 */ /* 0x000fe20008000000 */
[----:B------:R-:W-:Y:S01]  /*f950*/  UISETP.GE.U32.AND UP0, UPT, UR14, 0xb, UPT ;  /* 0x0000000b0e00788c */ /* 0x000fe2000bf06070 */
[----:B------:R-:W3:Y:S01]  /*f960*/  LDL.LU R14, [R1+0x88] ;  /* 0x00008800010e7983 */ /* 0x000ee20000300800 */
[----:B------:R-:W-:Y:S01]  /*f970*/  IMAD.U32 R5, RZ, RZ, UR14 ;  /* 0x0000000eff057e24 */ /* 0x000fe2000f8e00ff */
[----:B------:R-:W-:Y:S01]  /*f980*/  ULDC.64 UR4, c[0x0][0x650] ;  /* 0x0001940000047ab9 */ /* 0x000fe20000000a00 */
[----:B------:R-:W-:Y:S01]  /*f990*/  ISETP.GT.U32.AND P1, PT, R8, 0xa, PT ;  /* 0x0000000a0800780c */ /* 0x000fe20003f24070 */
[----:B------:R-:W-:Y:S01]  /*f9a0*/  BSSY B1, `(.L_x_311) ;  /* 0x0000072000017945 */ /* 0x000fe20003800000 */
[----:B------:R-:W-:Y:S02]  /*f9b0*/  PLOP3.LUT P4, PT, PT, PT, UP0, 0x80, 0x0 ;  /* 0x000000000000781c */ /* 0x000fe40003f8f008 */
[----:B------:R-:W-:-:S02]  /*f9c0*/  ISETP.LT.U32.AND P1, PT, R5, 0xb, P1 ;  /* 0x0000000b0500780c */ /* 0x000fc40000f21070 */
[----:B------:R-:W-:Y:S01]  /*f9d0*/  PRMT R9, RZ, 0x7610, R9 ;  /* 0x00007610ff097816 */ /* 0x000fe20000000009 */
[----:B------:R-:W0:Y:S01]  /*f9e0*/  @P5 S2R R3, SR_CgaCtaId ;  /* 0x0000000000035919 */ /* 0x000e220000008800 */
[----:B------:R-:W-:-:S04]  /*f9f0*/  @P5 MOV R2, 0x400 ;  /* 0x0000040000025802 */ /* 0x000fc80000000f00 */
[----:B0-----:R-:W-:Y:S01]  /*fa00*/  @P5 LEA R4, R3, R2, 0x18 ;  /* 0x0000000203045211 */ /* 0x001fe200078ec0ff */
[----:B------:R-:W-:-:S03]  /*fa10*/  IMAD.WIDE.U32 R2, R8, -0x45d1745d, RZ ;  /* 0xba2e8ba308027825 */ /* 0x000fc600078e00ff */
[----:B------:R0:W-:Y:S02]  /*fa20*/  @P5 SYNCS.ARRIVE.TRANS64.A1T0 RZ, [R4+URZ+0xe8], RZ ;  /* 0x0000e8ff04ff59a7 */ /* 0x0001e4000810003f */
[----:B------:R-:W-:Y:S02]  /*fa30*/  SHF.R.U32.HI R5, RZ, 0x3, R3 ;  /* 0x00000003ff057819 */ /* 0x000fe40000011603 */
[----:B------:R-:W-:Y:S02]  /*fa40*/  SEL R3, RZ, 0x1, !P1 ;  /* 0x00000001ff037807 */ /* 0x000fe40004800000 */
[----:B------:R-:W-:Y:S01]  /*fa50*/  PRMT R2, RZ, 0x7610, R2 ;  /* 0x00007610ff027816 */ /* 0x000fe20000000002 */
[----:B------:R-:W-:Y:S01]  /*fa60*/  IMAD R8, R5, -0xb, R8 ;  /* 0xfffffff505087824 */ /* 0x000fe200078e0208 */
[----:B------:R-:W-:Y:S01]  /*fa70*/  LOP3.LUT R0, R0, R3, RZ, 0x3c, !PT ;  /* 0x0000000300007212 */ /* 0x000fe200078e3cff */
[----:B0-----:R-:W-:Y:S02]  /*fa80*/  IMAD.MOV.U32 R4, RZ, RZ, -0x1 ;  /* 0xffffffffff047424 */ /* 0x001fe400078e00ff */
[----:B------:R-:W-:Y:S01]  /*fa90*/  IMAD.MOV.U32 R3, RZ, RZ, -0x1 ;  /* 0xffffffffff037424 */ /* 0x000fe200078e00ff */
[----:B------:R-:W-:Y:S01]  /*faa0*/  @P4 LOP3.LUT R0, R0, 0x1, R5, 0x78, !PT ;  /* 0x0000000100004812 */ /* 0x000fe200078e7805 */
[----:B------:R-:W-:Y:S01]  /*fab0*/  IMAD.MOV.U32 R5, RZ, RZ, -0x1 ;  /* 0xffffffffff057424 */ /* 0x000fe200078e00ff */
[----:B---3--:R-:W-:-:S04]  /*fac0*/  IADD3 R14, P5, R14, UR20, RZ ;  /* 0x000000140e0e7c10 */ /* 0x008fc8000ffbe0ff */
[----:B--2---:R-:W-:Y:S01]  /*fad0*/  IADD3.X R15, R15, UR15, RZ, P5, !PT ;  /* 0x0000000f0f0f7c10 */ /* 0x004fe2000affe4ff */
[----:B------:R0:W-:Y:S01]  /*fae0*/  STL [R1+0x88], R14 ;  /* 0x0000880e01007387 */ /* 0x0001e20000100800 */
[----:B------:R-:W-:-:S03]  /*faf0*/  ISETP.GE.U32.AND P1, PT, R14, UR4, PT ;  /* 0x000000040e007c0c */ /* 0x000fc6000bf26070 */
[----:B------:R0:W-:Y:S01]  /*fb00*/  STL [R1+0x84], R15 ;  /* 0x0000840f01007387 */ /* 0x0001e20000100800 */
[----:B------:R-:W-:-:S03]  /*fb10*/  ISETP.GE.U32.AND.EX P1, PT, R15, UR5, PT, P1 ;  /* 0x000000050f007c0c */ /* 0x000fc6000bf26110 */
[----:B------:R0:W-:Y:S04]  /*fb20*/  STL [R1+0x8c], R5 ;  /* 0x00008c0501007387 */ /* 0x0001e80000100800 */
[----:B------:R0:W-:Y:S04]  /*fb30*/  STL [R1+0x90], R4 ;  /* 0x0000900401007387 */ /* 0x0001e80000100800 */
[----:B------:R0:W-:Y:S02]  /*fb40*/  STL [R1+0x7c], R3 ;  /* 0x00007c0301007387 */ /* 0x0001e40000100800 */
[----:B------:R-:W-:Y:S05]  /*fb50*/  @P1 BRA `(.L_x_312) ;  /* 0x0000000400581947 */ /* 0x000fea0003800000 */
[----:B------:R-:W-:Y:S01]  /*fb60*/  ULDC.64 UR4, c[0x0][0x628] ;  /* 0x00018a0000047ab9 */ /* 0x000fe20000000a00 */
[----:B------:R-:W1:Y:S01]  /*fb70*/  S2R R12, SR_CTAID.X ;  /* 0x00000000000c7919 */ /* 0x000e620000002500 */
[----:B------:R-:W-:Y:S01]  /*fb80*/  ISETP.NE.U32.AND P1, PT, RZ, UR4, PT ;  /* 0x00000004ff007c0c */ /* 0x000fe2000bf25070 */
[----:B------:R-:W-:Y:S01]  /*fb90*/  ULDC UR7, c[0x0][0x630] ;  /* 0x00018c0000077ab9 */ /* 0x000fe20000000800 */
[----:B------:R-:W-:Y:S01]  /*fba0*/  IMAD.MOV.U32 R2, RZ, RZ, R14 ;  /* 0x000000ffff027224 */ /* 0x000fe200078e000e */
[----:B------:R-:W2:Y:S01]  /*fbb0*/  S2R R10, SR_CTAID.Y ;  /* 0x00000000000a7919 */ /* 0x000ea20000002600 */
[----:B------:R-:W-:Y:S01]  /*fbc0*/  ISETP.NE.AND.EX P1, PT, RZ, UR5, PT, P1 ;  /* 0x00000005ff007c0c */ /* 0x000fe2000bf25310 */
[----:B0-----:R-:W-:-:S12]  /*fbd0*/  IMAD.MOV.U32 R3, RZ, RZ, R15 ;  /* 0x000000ffff037224 */ /* 0x001fd800078e000f */
[----:B------:R-:W-:Y:S05]  /*fbe0*/  @!P1 BRA `(.L_x_313) ;  /* 0x0000000000289947 */ /* 0x000fea0003800000 */
[----:B------:R-:W-:Y:S02]  /*fbf0*/  ULDC UR6, c[0x0][0x634] ;  /* 0x00018d0000067ab9 */ /* 0x000fe40000000800 */
[----:B------:R-:W-:-:S05]  /*fc00*/  IADD3 R7, P1, R14, UR6, RZ ;  /* 0x000000060e077c10 */ /* 0x000fca000ff3e0ff */
[----:B------:R-:W-:-:S04]  /*fc10*/  IMAD.X R11, RZ, RZ, R15, P1 ;  /* 0x000000ffff0b7224 */ /* 0x000fc800008e060f */
[----:B------:R-:W-:-:S04]  /*fc20*/  IMAD.WIDE.U32 R4, R11, UR4, RZ ;  /* 0x000000040b047c25 */ /* 0x000fc8000f8e00ff */
[----:B------:R-:W-:-:S04]  /*fc30*/  IMAD.WIDE.U32 R4, P1, R7, UR5, R4 ;  /* 0x0000000507047c25 */ /* 0x000fc8000f820004 */
[----:B------:R-:W-:-:S04]  /*fc40*/  IMAD.WIDE.U32 R6, R7, UR4, RZ ;  /* 0x0000000407067c25 */ /* 0x000fc8000f8e00ff */
[----:B------:R-:W-:Y:S01]  /*fc50*/  IMAD.X R3, RZ, RZ, RZ, P1 ;  /* 0x000000ffff037224 */ /* 0x000fe200008e06ff */
[----:B------:R-:W-:Y:S01]  /*fc60*/  IADD3 RZ, P1, R7, R4, RZ ;  /* 0x0000000407ff7210 */ /* 0x000fe20007f3e0ff */
[----:B------:R-:W-:-:S04]  /*fc70*/  IMAD.MOV.U32 R2, RZ, RZ, R5 ;  /* 0x000000ffff027224 */ /* 0x000fc800078e0005 */
[----:B------:R-:W-:-:S08]  /*fc80*/  IMAD.WIDE.U32.X R2, R11, UR5, R2, P1 ;  /* 0x000000050b027c25 */ /* 0x000fd000088e0402 */
.L_x_313:
[--C-:B------:R-:W-:Y:S01]  /*fc90*/  SHF.R.U64 R11, R2, UR7, R3.reuse ;  /* 0x00000007020b7c19 */ /* 0x100fe20008001203 */
[----:B------:R-:W-:Y:S01]  /*fca0*/  ULDC.64 UR4, c[0x0][0x620] ;  /* 0x0001880000047ab9 */ /* 0x000fe20000000a00 */
[----:B------:R-:W-:Y:S01]  /*fcb0*/  SHF.R.U32.HI R2, RZ, UR7, R3 ;  /* 0x00000007ff027c19 */ /* 0x000fe20008011603 */
[----:B------:R-:W-:Y:S01]  /*fcc0*/  IMAD.MOV.U32 R3, RZ, RZ, R15 ;  /* 0x000000ffff037224 */ /* 0x000fe200078e000f */
[----:B------:R-:W-:Y:S01]  /*fcd0*/  IADD3 R5, P1, RZ, -R11, RZ ;  /* 0x8000000bff057210 */ /* 0x000fe20007f3e0ff */
[----:B------:R-:W0:Y:S01]  /*fce0*/  LDC R7, c[0x0][0x144] ;  /* 0x00005100ff077b82 */ /* 0x000e220000000800 */
[----:B-1----:R-:W-:Y:S01]  /*fcf0*/  I2FP.F32.U32 R6, R12 ;  /* 0x0000000c00067245 */ /* 0x002fe20000201000 */
[----:B------:R-:W-:Y:S01]  /*fd00*/  ULDC.64 UR8, c[0x0][0x640] ;  /* 0x0001900000087ab9 */ /* 0x000fe20000000a00 */
[----:B------:R-:W-:Y:S01]  /*fd10*/  ULDC UR6, c[0x0][0x608] ;  /* 0x0001820000067ab9 */ /* 0x000fe20000000800 */
[----:B------:R-:W-:Y:S01]  /*fd20*/  IMAD.X R2, RZ, RZ, ~R2, P1 ;  /* 0x000000ffff027224 */ /* 0x000fe200008e0e02 */
[----:B------:R-:W-:-:S03]  /*fd30*/  ISETP.NE.U32.AND P1, PT, RZ, UR8, PT ;  /* 0x00000008ff007c0c */ /* 0x000fc6000bf25070 */
[----:B------:R-:W-:Y:S01]  /*fd40*/  IMAD R4, R2, UR4, RZ ;  /* 0x0000000402047c24 */ /* 0x000fe2000f8e02ff */
[----:B------:R-:W1:Y:S01]  /*fd50*/  LDC R15, c[0x0][0x148] ;  /* 0x00005200ff0f7b82 */ /* 0x000e620000000800 */
[----:B------:R-:W-:Y:S01]  /*fd60*/  IMAD.MOV.U32 R2, RZ, RZ, R14 ;  /* 0x000000ffff027224 */ /* 0x000fe200078e000e */
[----:B------:R-:W-:-:S03]  /*fd70*/  ISETP.NE.AND.EX P1, PT, RZ, UR9, PT, P1 ;  /* 0x00000009ff007c0c */ /* 0x000fc6000bf25310 */
[----:B------:R-:W-:Y:S01]  /*fd80*/  IMAD.WIDE.U32 R2, R5, UR4, R2 ;  /* 0x0000000405027c25 */ /* 0x000fe2000f8e0002 */
[----:B------:R-:W-:-:S03]  /*fd90*/  ULDC UR4, c[0x0][0x150] ;  /* 0x0000540000047ab9 */ /* 0x000fc60000000800 */
[----:B------:R-:W-:Y:S01]  /*fda0*/  FMUL R6, R6, UR4 ;  /* 0x0000000406067c20 */ /* 0x000fe20008400000 */
[----:B------:R-:W-:Y:S01]  /*fdb0*/  IMAD R5, R5, UR5, R4 ;  /* 0x0000000505057c24 */ /* 0x000fe2000f8e0204 */
[----:B------:R-:W-:Y:S01]  /*fdc0*/  ULDC UR4, c[0x0][0x618] ;  /* 0x0001860000047ab9 */ /* 0x000fe20000000800 */
[----:B------:R-:W-:Y:S02]  /*fdd0*/  ULDC UR5, c[0x0][0x154] ;  /* 0x0000550000057ab9 */ /* 0x000fe40000000800 */
[----:B------:R-:W-:Y:S01]  /*fde0*/  IMAD.IADD R3, R3, 0x1, R5 ;  /* 0x0000000103037824 */ /* 0x000fe200078e0205 */
[----:B------:R-:W3:Y:S04]  /*fdf0*/  F2I.U32.TRUNC.NTZ R6, R6 ;  /* 0x0000000600067305 */ /* 0x000ee8000020f000 */
[----:B------:R-:W-:-:S02]  /*fe00*/  SHF.R.U64 R13, R2, UR4, R3 ;  /* 0x00000004020d7c19 */ /* 0x000fc40008001203 */
[----:B--2---:R-:W-:-:S05]  /*fe10*/  I2FP.F32.U32 R2, R10 ;  /* 0x0000000a00027245 */ /* 0x004fca0000201000 */
[----:B------:R-:W-:Y:S01]  /*fe20*/  FMUL R4, R2, UR5 ;  /* 0x0000000502047c20 */ /* 0x000fe20008400000 */
[----:B------:R-:W-:Y:S01]  /*fe30*/  SHF.R.U32.HI R2, RZ, UR4, R3 ;  /* 0x00000004ff027c19 */ /* 0x000fe20008011603 */
[----:B------:R-:W-:Y:S02]  /*fe40*/  ULDC UR4, c[0x0][0x658] ;  /* 0x0001960000047ab9 */ /* 0x000fe40000000800 */
[----:B------:R2:W4:Y:S01]  /*fe50*/  F2I.U32.TRUNC.NTZ R18, R4 ;  /* 0x0000000400127305 */ /* 0x000522000020f000 */
[----:B------:R-:W-:Y:S01]  /*fe60*/  SHF.R.U64 R16, R13, UR6, R2 ;  /* 0x000000060d107c19 */ /* 0x000fe20008001202 */
[----:B---3--:R-:W-:Y:S01]  /*fe70*/  IMAD.MOV R6, RZ, RZ, -R6 ;  /* 0x000000ffff067224 */ /* 0x008fe200078e0a06 */
[----:B------:R-:W-:-:S03]  /*fe80*/  SHF.R.U32.HI R3, RZ, UR6, R2 ;  /* 0x00000006ff037c19 */ /* 0x000fc60008011602 */
[----:B0-----:R-:W-:Y:S01]  /*fe90*/  IMAD R12, R7, R6, R12 ;  /* 0x00000006070c7224 */ /* 0x001fe200078e020c */
[--C-:B------:R-:W-:Y:S02]  /*fea0*/  SHF.R.U64 R14, R16, UR4, R3.reuse ;  /* 0x00000004100e7c19 */ /* 0x100fe40008001203 */
[----:B------:R-:W-:-:S03]  /*feb0*/  SHF.R.U32.HI R3, RZ, UR4, R3 ;  /* 0x00000004ff037c19 */ /* 0x000fc60008011603 */
[----:B------:R-:W-:Y:S01]  /*fec0*/  IMAD.MOV.U32 R2, RZ, RZ, R14 ;  /* 0x000000ffff027224 */ /* 0x000fe200078e000e */
[----:B--2-4-:R-:W-:Y:S06]  /*fed0*/  @!P1 BRA `(.L_x_314) ;  /* 0x0000000000289947 */ /* 0x014fec0003800000 */
        /* <DEDUP_REMOVED lines=10> */
.L_x_314:
[----:B------:R-:W-:Y:S01]  /*ff80*/  ULDC UR4, c[0x0][0x648] ;  /* 0x0001920000047ab9 */ /* 0x000fe20000000800 */
[----:B------:R-:W-:Y:S01]  /*ff90*/  IMAD.MOV R18, RZ, RZ, -R18 ;  /* 0x000000ffff127224 */ /* 0x000fe200078e0a12 */
[----:B------:R-:W-:Y:S01]  /*ffa0*/  SHF.R.U64 R3, R2, UR4, R3 ;  /* 0x0000000402037c19 */ /* 0x000fe20008001203 */
[----:B------:R-:W-:Y:S01]  /*ffb0*/  ULDC UR4, c[0x0][0x638] ;  /* 0x00018e0000047ab9 */ /* 0x000fe20000000800 */
[----:B------:R-:W-:Y:S01]  /*ffc0*/  LOP3.LUT R2, R16, UR22, RZ, 0xc0, !PT ;  /* 0x0000001610027c12 */ /* 0x000fe2000f8ec0ff */
[----:B-1----:R-:W-:Y:S01]  /*ffd0*/  @P2 IMAD R12, R15, R18, R10 ;  /* 0x000000120f0c2224 */ /* 0x002fe200078e020a */
[----:B------:R-:W-:Y:S01]  /*ffe0*/  LOP3.LUT R13, R13, UR16, RZ, 0xc0, !PT ;  /* 0x000000100d0d7c12 */ /* 0x000fe2000f8ec0ff */
[----:B------:R-:W-:Y:S01]  /*fff0*/  IMAD.MOV R5, RZ, RZ, -R3 ;  /* 0x000000ffff057224 */ /* 0x000fe200078e0a03 */
[----:B------:R-:W-:Y:S01]  /*10000*/  ULDC UR5, c[0x0][0x610] ;  /* 0x0001840000057ab9 */ /* 0x000fe20000000800 */
[----:B------:R-:W-:Y:S02]  /*10010*/  IMAD R3, R3, UR17, R2 ;  /* 0x0000001103037c24 */ /* 0x000fe4000f8e0202 */
[----:B------:R-:W-:Y:S01]  /*10020*/  IMAD R14, R5, UR4, R14 ;  /* 0x00000004050e7c24 */ /* 0x000fe2000f8e020e */
[----:B------:R-:W-:Y:S01]  /*10030*/  ULDC UR4, c[0x0][0x600] ;  /* 0x0001800000047ab9 */ /* 0x000fe20000000800 */
[----:B------:R-:W-:-:S02]  /*10040*/  IMAD R3, R3, UR5, R12 ;  /* 0x0000000503037c24 */ /* 0x000fc4000f8e020c */
[----:B------:R-:W-:Y:S02]  /*10050*/  IMAD R14, R14, UR4, R13 ;  /* 0x000000040e0e7c24 */ /* 0x000fe4000f8e020d */
[----:B------:R-:W-:-:S03]  /*10060*/  IMAD.MOV.U32 R2, RZ, RZ, 0x1 ;  /* 0x00000001ff027424 */ /* 0x000fc600078e00ff */
[----:B------:R-:W-:Y:S02]  /*10070*/  SEL R4, R14, R3, !P2 ;  /* 0x000000030e047207 */ /* 0x000fe40005000000 */
[----:B------:R-:W-:-:S03]  /*10080*/  SEL R3, R3, R14, !P2 ;  /* 0x0000000e03037207 */ /* 0x000fc60005000000 */
[----:B------:R1:W-:Y:S04]  /*10090*/  STL [R1+0x90], R4 ;  /* 0x0000900401007387 */ /* 0x0003e80000100800 */
[----:B------:R1:W-:Y:S04]  /*100a0*/  STL [R1+0x7c], R11 ;  /* 0x00007c0b01007387 */ /* 0x0003e80000100800 */
[----:B------:R1:W-:Y:S02]  /*100b0*/  STL [R1+0x8c], R3 ;  /* 0x00008c0301007387 */ /* 0x0003e40000100800 */
.L_x_312:
[----:B------:R-:W-:Y:S05]  /*100c0*/  BSYNC B1 ;  /* 0x0000000000017941 */ /* 0x000fea0003800000 */
.L_x_311:
[----:B------:R-:W-:-:S13]  /*100d0*/  LOP3.LUT P1, RZ, R2, 0xff, RZ, 0xc0, !PT ;  /* 0x000000ff02ff7812 */ /* 0x000fda000782c0ff */
[----:B------:R-:W-:Y:S05]  /*100e0*/  @P1 BRA `(.L_x_315) ;  /* 0xfffffff000f81947 */ /* 0x000fea000383ffff */
[----:B------:R-:W-:Y:S05]  /*100f0*/  BSYNC B0 ;  /* 0x0000000000007941 */ /* 0x000fea0003800000 */
.L_x_303:
[----:B------:R-:W-:-:S03]  /*10100*/  UMOV UR4, 0xffffffff ;  /* 0xffffffff00047882 */ /* 0x000fc60000000000 */
[----:B------:R-:W-:Y:S05]  /*10110*/  BRA.DIV UR4, `(.L_x_316) ;  /* 0x0000000a04547947 */ /* 0x000fea000b800000 */
[----:B------:R-:W-:-:S13]  /*10120*/  ELECT P0, URZ, PT ;  /* 0x00000000003f782f */ /* 0x000fda0003800000 */
.L_x_339:
[----:B------:R-:W-:Y:S04]  /*10130*/  BSSY B0, `(.L_x_317) ;  /* 0x000006b000007945 */ /* 0x000fe80003800000 */
[----:B------:R-:W-:Y:S05]  /*10140*/  @!P0 BRA `(.L_x_318) ;  /* 0x0000000400a48947 */ /* 0x000fea0003800000 */
[----:B------:R-:W-:-:S04]  /*10150*/  ULOP3.LUT UR4, UR13, 0x2, URZ, 0xfc, !UPT ;  /* 0x000000020d047892 */ /* 0x000fc8000f8efc3f */
[----:B------:R-:W-:-:S06]  /*10160*/  UISETP.NE.AND UP0, UPT, UR4, 0x3, UPT ;  /* 0x000000030400788c */ /* 0x000fcc000bf05270 */
[----:B------:R-:W-:-:S13]  /*10170*/  PLOP3.LUT P0, PT, PT, PT, UP0, 0x80, 0x0 ;  /* 0x000000000000781c */ /* 0x000fda0003f0f008 */
[----:B------:R-:W-:Y:S05]  /*10180*/  @!P0 BRA `(.L_x_319) ;  /* 0x0000000000048947 */ /* 0x000fea0003800000 */
[----:B------:R-:W-:Y:S01]  /*10190*/  BPT.TRAP 0x1 ;  /* 0x000000040000795c */ /* 0x000fe20000300000 */
.L_x_319:
[----:B01----:R-:W0:Y:S01]  /*101a0*/  S2R R3, SR_CgaCtaId ;  /* 0x0000000000037919 */ /* 0x003e220000008800 */
[----:B------:R-:W-:-:S04]  /*101b0*/  MOV R2, 0x400 ;  /* 0x0000040000027802 */ /* 0x000fc80000000f00 */
[----:B0-----:R-:W-:Y:S02]  /*101c0*/  LEA R3, R3, R2, 0x18 ;  /* 0x0000000203037211 */ /* 0x001fe400078ec0ff */
[----:B------:R-:W-:-:S03]  /*101d0*/  SHF.L.U32 R2, R0, 0x1f, RZ ;  /* 0x0000001f00027819 */ /* 0x000fc600000006ff */
[----:B------:R-:W-:-:S04]  /*101e0*/  VIADD R3, R3, 0x58 ;  /* 0x0000005803037836 */ /* 0x000fc80000000000 */
[C---:B------:R-:W-:Y:S02]  /*101f0*/  IMAD R7, R8.reuse, 0x8, R3 ;  /* 0x0000000808077824 */ /* 0x040fe400078e0203 */
[----:B------:R-:W-:Y:S02]  /*10200*/  VIADD R8, R8, 0x1 ;  /* 0x0000000108087836 */ /* 0x000fe40000000000 */
[----:B------:R-:W0:Y:S03]  /*10210*/  SYNCS.PHASECHK.TRANS64.TRYWAIT P0, [R7+URZ], R2 ;  /* 0x00000002070075a7 */ /* 0x000e26000800017f */
[----:B------:R-:W-:-:S04]  /*10220*/  ISETP.NE.AND P1, PT, R8, 0xb, PT ;  /* 0x0000000b0800780c */ /* 0x000fc80003f25270 */
[----:B------:R-:W-:Y:S02]  /*10230*/  SEL R5, RZ, 0x1, P1 ;  /* 0x00000001ff057807 */ /* 0x000fe40000800000 */
[----:B------:R-:W-:Y:S02]  /*10240*/  SEL R8, R8, RZ, P1 ;  /* 0x000000ff08087207 */ /* 0x000fe40000800000 */
[----:B------:R-:W-:-:S03]  /*10250*/  LOP3.LUT R5, R0, R5, RZ, 0x3c, !PT ;  /* 0x0000000500057212 */ /* 0x000fc600078e3cff */
[----:B------:R-:W-:Y:S01]  /*10260*/  IMAD R9, R8, 0x8, R3 ;  /* 0x0000000808097824 */ /* 0x000fe200078e0203 */
[----:B------:R-:W-:Y:S01]  /*10270*/  SHF.L.U32 R4, R5, 0x1f, RZ ;  /* 0x0000001f05047819 */ /* 0x000fe200000006ff */
[----:B0-----:R-:W-:Y:S06]  /*10280*/  @!P0 BRA `(.L_x_320) ;  /* 0x00000008001c8947 */ /* 0x001fec0003800000 */
.L_x_340:
[----:B------:R-:W1:Y:S01]  /*10290*/  SYNCS.PHASECHK.TRANS64.TRYWAIT P0, [R9+URZ], R4 ;  /* 0x00000004090075a7 */ /* 0x000e62000800017f */
[----:B------:R-:W-:-:S05]  /*102a0*/  VIADD R0, R8, 0x1 ;  /* 0x0000000108007836 */ /* 0x000fca0000000000 */
[----:B------:R-:W-:-:S04]  /*102b0*/  ISETP.NE.AND P1, PT, R0, 0xb, PT ;  /* 0x0000000b0000780c */ /* 0x000fc80003f25270 */
[----:B0-----:R-:W-:Y:S02]  /*102c0*/  SEL R2, RZ, 0x1, P1 ;  /* 0x00000001ff027807 */ /* 0x001fe40000800000 */
[----:B------:R-:W-:Y:S02]  /*102d0*/  SEL R0, R0, RZ, P1 ;  /* 0x000000ff00007207 */ /* 0x000fe40000800000 */
[----:B------:R-:W-:-:S03]  /*102e0*/  LOP3.LUT R7, R5, R2, RZ, 0x3c, !PT ;  /* 0x0000000205077212 */ /* 0x000fc600078e3cff */
[----:B------:R-:W-:Y:S01]  /*102f0*/  IMAD R6, R0, 0x8, R3 ;  /* 0x0000000800067824 */ /* 0x000fe200078e0203 */
[----:B------:R-:W-:Y:S01]  /*10300*/  SHF.L.U32 R5, R7, 0x1f, RZ ;  /* 0x0000001f07057819 */ /* 0x000fe200000006ff */
[----:B-1----:R-:W-:Y:S06]  /*10310*/  @!P0 BRA `(.L_x_321) ;  /* 0x00000008000c8947 */ /* 0x002fec0003800000 */
.L_x_341:
[----:B------:R-:W1:Y:S01]  /*10320*/  SYNCS.PHASECHK.TRANS64.TRYWAIT P0, [R6+URZ], R5 ;  /* 0x00000005060075a7 */ /* 0x000e62000800017f */
[----:B------:R-:W-:-:S05]  /*10330*/  VIADD R0, R0, 0x1 ;  /* 0x0000000100007836 */ /* 0x000fca0000000000 */
[----:B------:R-:W-:-:S04]  /*10340*/  ISETP.NE.AND P1, PT, R0, 0xb, PT ;  /* 0x0000000b0000780c */ /* 0x000fc80003f25270 */
[----:B------:R-:W-:Y:S02]  /*10350*/  SEL R2, RZ, 0x1, P1 ;  /* 0x00000001ff027807 */ /* 0x000fe40000800000 */
[----:B------:R-:W-:Y:S02]  /*10360*/  SEL R0, R0, RZ, P1 ;  /* 0x000000ff00007207 */ /* 0x000fe40000800000 */
[----:B------:R-:W-:-:S03]  /*10370*/  LOP3.LUT R7, R7, R2, RZ, 0x3c, !PT ;  /* 0x0000000207077212 */ /* 0x000fc600078e3cff */
[----:B0-----:R-:W-:Y:S01]  /*10380*/  IMAD R9, R0, 0x8, R3 ;  /* 0x0000000800097824 */ /* 0x001fe200078e0203 */
[----:B------:R-:W-:Y:S01]  /*10390*/  SHF.L.U32 R4, R7, 0x1f, RZ ;  /* 0x0000001f07047819 */ /* 0x000fe200000006ff */
[----:B-1----:R-:W-:Y:S06]  /*103a0*/  @!P0 BRA `(.L_x_322) ;  /* 0x0000000400fc8947 */ /* 0x002fec0003800000 */
.L_x_342:
        /* <DEDUP_REMOVED lines=9> */
.L_x_343:
        /* <DEDUP_REMOVED lines=9> */
.L_x_344:
        /* <DEDUP_REMOVED lines=9> */
.L_x_345:
        /* <DEDUP_REMOVED lines=9> */
.L_x_346:
        /* <DEDUP_REMOVED lines=9> */
.L_x_347:
        /* <DEDUP_REMOVED lines=9> */
.L_x_348:
[----:B------:R-:W1:Y:S01]  /*10710*/  SYNCS.PHASECHK.TRANS64.TRYWAIT P0, [R9+URZ], R4 ;  /* 0x00000004090075a7 */ /* 0x000e62000800017f */
[----:B------:R-:W-:-:S05]  /*10720*/  VIADD R0, R0, 0x1 ;  /* 0x0000000100007836 */ /* 0x000fca0000000000 */
[----:B------:R-:W-:-:S04]  /*10730*/  ISETP.NE.AND P1, PT, R0, 0xb, PT ;  /* 0x0000000b0000780c */ /* 0x000fc80003f25270 */
[----:B------:R-:W-:Y:S02]  /*10740*/  SEL R2, RZ, 0x1, P1 ;  /* 0x00000001ff027807 */ /* 0x000fe40000800000 */
[----:B------:R-:W-:Y:S02]  /*10750*/  SEL R0, R0, RZ, P1 ;  /* 0x000000ff00007207 */ /* 0x000fe40000800000 */
[----:B------:R-:W-:Y:S01]  /*10760*/  LOP3.LUT R2, R7, R2, RZ, 0x3c, !PT ;  /* 0x0000000207027212 */ /* 0x000fe200078e3cff */
[----:B-1----:R-:W-:Y:S06]  /*10770*/  @!P0 BRA `(.L_x_329) ;  /* 0x0000000400948947 */ /* 0x002fec0003800000 */
.L_x_349:
[----:B------:R-:W-:Y:S01]  /*10780*/  IMAD R3, R0, 0x8, R3 ;  /* 0x0000000800037824 */ /* 0x000fe200078e0203 */
[----:B------:R-:W-:-:S07]  /*10790*/  SHF.L.U32 R0, R2, 0x1f, RZ ;  /* 0x0000001f02007819 */ /* 0x000fce00000006ff */
.L_x_330:
[----:B--2---:R2:W3:Y:S02]  /*107a0*/  SYNCS.PHASECHK.TRANS64.TRYWAIT P0, [R3+URZ], R0 ;  /* 0x00000000030075a7 */ /* 0x0044e4000800017f */
[----:B---3--:R-:W-:Y:S05]  /*107b0*/  @!P0 NANOSLEEP.SYNCS 0x989680 ;  /* 0x009896800000895d */ /* 0x008fea0003900000 */
[----:B------:R-:W3:Y:S02]  /*107c0*/  @!P0 SYNCS.PHASECHK.TRANS64 P0, [R3+URZ], R0 ;  /* 0x00000000030085a7 */ /* 0x000ee4000800007f */
[----:B---3--:R-:W-:Y:S05]  /*107d0*/  @!P0 BRA `(.L_x_330) ;  /* 0xfffffffc00f08947 */ /* 0x008fea000383ffff */
.L_x_318:
[----:B------:R-:W-:Y:S05]  /*107e0*/  BSYNC B0 ;  /* 0x0000000000007941 */ /* 0x000fea0003800000 */
.L_x_317:
[----:B------:R-:W-:Y:S05]  /*107f0*/  EXIT ;  /* 0x000000000000794d */ /* 0x000fea0003800000 */
.L_x_20:
[----:B----4-:R-:W-:-:S04]  /*10800*/  IMAD.U32 R3, RZ, RZ, UR17 ;  /* 0x00000011ff037e24 */ /* 0x010fc8000f8e00ff */
[----:B------:R4:W0:Y:S03]  /*10810*/  SYNCS.PHASECHK.TRANS64.TRYWAIT P0, [R3+URZ+-0x8], R0 ;  /* 0xfffff800030075a7 */ /* 0x000826000800017f */
[----:B0-----:R-:W-:Y:S05]  /*10820*/  @!P0 NANOSLEEP.SYNCS 0x989680 ;  /* 0x009896800000895d */ /* 0x001fea0003900000 */
[----:B------:R-:W0:Y:S02]  /*10830*/  @!P0 SYNCS.PHASECHK.TRANS64 P0, [R3+URZ+-0x8], R0 ;  /* 0xfffff800030085a7 */ /* 0x000e24000800007f */
[----:B0-----:R-:W-:Y:S05]  /*10840*/  @!P0 BRA `(.L_x_20) ;  /* 0xfffffffc00ec8947 */ /* 0x001fea000383ffff */
[----:B------:R-:W-:Y:S05]  /*10850*/  BRA `(.L_x_331) ;  /* 0xffffff1000387947 */ /* 0x000fea000383ffff */
.L_x_25:
[----:B-1----:R-:W-:-:S04]  /*10860*/  IMAD.U32 R3, RZ, RZ, UR6 ;  /* 0x00000006ff037e24 */ /* 0x002fc8000f8e00ff */
[----:B------:R1:W2:Y:S03]  /*10870*/  SYNCS.PHASECHK.TRANS64.TRYWAIT P0, [R3+URZ], R0 ;  /* 0x00000000030075a7 */ /* 0x0002a6000800017f */
[----:B--2---:R-:W-:Y:S05]  /*10880*/  @!P0 NANOSLEEP.SYNCS 0x989680 ;  /* 0x009896800000895d */ /* 0x004fea0003900000 */
[----:B------:R-:W2:Y:S02]  /*10890*/  @!P0 SYNCS.PHASECHK.TRANS64 P0, [R3+URZ], R0 ;  /* 0x00000000030085a7 */ /* 0x000ea4000800007f */
[----:B--2---:R-:W-:Y:S05]  /*108a0*/  @!P0 BRA `(.L_x_25) ;  /* 0xfffffffc00ec8947 */ /* 0x004fea000383ffff */
[----:B------:R-:W-:Y:S05]  /*108b0*/  BRA `(.L_x_24) ;  /* 0xffffff1800a47947 */ /* 0x000fea000383ffff */
.L_x_31:
[----:B-----5:R1:W-:Y:S02]  /*108c0*/  STL [R1+0xa4], R0 ;  /* 0x0000a40001007387 */ /* 0x0203e40000100800 */
[----:B-1----:R-:W-:-:S04]  /*108d0*/  IMAD.U32 R0, RZ, RZ, UR9 ;  /* 0x00000009ff007e24 */ /* 0x002fc8000f8e00ff */
[----:B------:R1:W3:Y:S03]  /*108e0*/  SYNCS.PHASECHK.TRANS64.TRYWAIT P0, [R0+URZ], R229 ;  /* 0x000000e5000075a7 */ /* 0x0002e6000800017f */
[----:B---3--:R-:W-:Y:S05]  /*108f0*/  @!P0 NANOSLEEP.SYNCS 0x989680 ;  /* 0x009896800000895d */ /* 0x008fea0003900000 */
[----:B------:R1:W3:Y:S02]  /*10900*/  @!P0 SYNCS.PHASECHK.TRANS64 P0, [R0+URZ], R229 ;  /* 0x000000e5000085a7 */ /* 0x0002e4000800007f */
[----:B-1----:R1:W5:Y:S02]  /*10910*/  LDL.LU R0, [R1+0xa4] ;  /* 0x0000a40001007983 */ /* 0x0023640000300800 */
[----:B-1-3--:R-:W-:Y:S05]  /*10920*/  @!P0 BRA `(.L_x_31) ;  /* 0xfffffffc00e48947 */ /* 0x00afea000383ffff */
[----:B------:R-:W-:Y:S05]  /*10930*/  BRA `(.L_x_30) ;  /* 0xffffff2c000c7947 */ /* 0x000fea000383ffff */
.L_x_39:
[----:B0-----:R-:W-:-:S04]  /*10940*/  IMAD.U32 R25, RZ, RZ, UR17 ;  /* 0x00000011ff197e24 */ /* 0x001fc8000f8e00ff */
[----:B------:R0:W3:Y:S03]  /*10950*/  SYNCS.PHASECHK.TRANS64.TRYWAIT P0, [R25+URZ+0x8], R24 ;  /* 0x00000818190075a7 */ /* 0x0000e6000800017f */
[----:B---3--:R-:W-:Y:S05]  /*10960*/  @!P0 NANOSLEEP.SYNCS 0x989680 ;  /* 0x009896800000895d */ /* 0x008fea0003900000 */
[----:B------:R-:W3:Y:S02]  /*10970*/  @!P0 SYNCS.PHASECHK.TRANS64 P0, [R25+URZ+0x8], R24 ;  /* 0x00000818190085a7 */ /* 0x000ee4000800007f */
[----:B---3--:R-:W-:Y:S05]  /*10980*/  @!P0 BRA `(.L_x_39) ;  /* 0xfffffffc00ec8947 */ /* 0x008fea000383ffff */
[----:B------:R-:W-:Y:S05]  /*10990*/  BRA `(.L_x_332) ;  /* 0xffffff5000247947 */ /* 0x000fea000383ffff */
.L_x_304:
[----:B------:R-:W-:Y:S01]  /*109a0*/  BSSY B1, `(.L_x_333) ;  /* 0x0000006000017945 */ /* 0x000fe20003800000 */
[----:B------:R-:W-:-:S07]  /*109b0*/  IMAD.MOV.U32 R2, RZ, RZ, -0x1 ;  /* 0xffffffffff027424 */ /* 0x000fce00078e00ff */
[----:B------:R-:W-:Y:S05]  /*109c0*/  WARPSYNC.COLLECTIVE R2, `(.L_x_334) ;  /* 0x00000000020c7348 */ /* 0x000fea0003c00000 */
[----:B------:R-:W-:Y:S02]  /*109d0*/  ELECT P1, UR62, PT ;  /* 0x00000000003e782f */ /* 0x000fe40003820000 */
[----:B------:R-:W-:Y:S01]  /*109e0*/  MOV R2, UR62 ;  /* 0x0000003e00027c02 */ /* 0x000fe20008000f00 */
[----:B------:R-:W-:Y:S10]  /*109f0*/  ENDCOLLECTIVE ;  /* 0x000000000000791b */ /* 0x000ff40003800000 */
.L_x_334:
[----:B------:R-:W-:Y:S05]  /*10a00*/  BSYNC B1 ;  /* 0x0000000000017941 */ /* 0x000fea0003800000 */
.L_x_333:
[----:B------:R-:W-:Y:S05]  /*10a10*/  BRA `(.L_x_335) ;  /* 0xffffffe800b87947 */ /* 0x000fea000383ffff */
.L_x_307:
[----:B-1----:R1:W2:Y:S02]  /*10a20*/  SYNCS.PHASECHK.TRANS64.TRYWAIT P1, [R11+URZ+0x58], R4 ;  /* 0x000058040b0075a7 */ /* 0x0022a4000802017f */
[----:B--2---:R-:W-:Y:S05]  /*10a30*/  @!P1 NANOSLEEP.SYNCS 0x989680 ;  /* 0x009896800000995d */ /* 0x004fea0003900000 */
[----:B------:R-:W2:Y:S02]  /*10a40*/  @!P1 SYNCS.PHASECHK.TRANS64 P1, [R11+URZ+0x58], R4 ;  /* 0x000058040b0095a7 */ /* 0x000ea4000802007f */
[----:B--2---:R-:W-:Y:S05]  /*10a50*/  @!P1 BRA `(.L_x_307) ;  /* 0xfffffffc00f09947 */ /* 0x004fea000383ffff */
[----:B------:R-:W-:Y:S05]  /*10a60*/  BRA `(.L_x_336) ;  /* 0xffffffe800f87947 */ /* 0x000fea000383ffff */
.L_x_316:
[----:B------:R-:W-:Y:S01]  /*10a70*/  BSSY B0, `(.L_x_337) ;  /* 0x0000006000007945 */ /* 0x000fe20003800000 */
[----:B------:R-:W-:-:S07]  /*10a80*/  IMAD.MOV.U32 R2, RZ, RZ, -0x1 ;  /* 0xffffffffff027424 */ /* 0x000fce00078e00ff */
[----:B01----:R-:W-:Y:S05]  /*10a90*/  WARPSYNC.COLLECTIVE R2, `(.L_x_338) ;  /* 0x00000000020c7348 */ /* 0x003fea0003c00000 */
[----:B------:R-:W-:Y:S02]  /*10aa0*/  ELECT P1, UR62, PT ;  /* 0x00000000003e782f */ /* 0x000fe40003820000 */
[----:B------:R-:W-:Y:S01]  /*10ab0*/  MOV R2, UR62 ;  /* 0x0000003e00027c02 */ /* 0x000fe20008000f00 */
[----:B01----:R-:W-:Y:S10]  /*10ac0*/  ENDCOLLECTIVE ;  /* 0x000000000000791b */ /* 0x003ff40003800000 */
.L_x_338:
[----:B------:R-:W-:Y:S05]  /*10ad0*/  BSYNC B0 ;  /* 0x0000000000007941 */ /* 0x000fea0003800000 */
.L_x_337:
[----:B------:R-:W-:Y:S01]  /*10ae0*/  PLOP3.LUT P0, PT, P1, PT, PT, 0x80, 0x0 ;  /* 0x000000000000781c */ /* 0x000fe20000f0f070 */
[----:B------:R-:W-:-:S12]  /*10af0*/  BRA `(.L_x_339) ;  /* 0xfffffff4008c7947 */ /* 0x000fd8000383ffff */
.L_x_320:
[----:B0-----:R0:W1:Y:S02]  /*10b00*/  SYNCS.PHASECHK.TRANS64.TRYWAIT P0, [R7+URZ], R2 ;  /* 0x00000002070075a7 */ /* 0x001064000800017f */
[----:B-1----:R-:W-:Y:S05]  /*10b10*/  @!P0 NANOSLEEP.SYNCS 0x989680 ;  /* 0x009896800000895d */ /* 0x002fea0003900000 */
[----:B------:R-:W1:Y:S02]  /*10b20*/  @!P0 SYNCS.PHASECHK.TRANS64 P0, [R7+URZ], R2 ;  /* 0x00000002070085a7 */ /* 0x000e64000800007f */
[----:B-1----:R-:W-:Y:S05]  /*10b30*/  @!P0 BRA `(.L_x_320) ;  /* 0xfffffffc00f08947 */ /* 0x002fea000383ffff */
[----:B------:R-:W-:Y:S05]  /*10b40*/  BRA `(.L_x_340) ;  /* 0xfffffff400d07947 */ /* 0x000fea000383ffff */
.L_x_321:
[----:B0-----:R0:W1:Y:S02]  /*10b50*/  SYNCS.PHASECHK.TRANS64.TRYWAIT P0, [R9+URZ], R4 ;  /* 0x00000004090075a7 */ /* 0x001064000800017f */
[----:B-1----:R-:W-:Y:S05]  /*10b60*/  @!P0 NANOSLEEP.SYNCS 0x989680 ;  /* 0x009896800000895d */ /* 0x002fea0003900000 */
[----:B------:R-:W1:Y:S02]  /*10b70*/  @!P0 SYNCS.PHASECHK.TRANS64 P0, [R9+URZ], R4 ;  /* 0x00000004090085a7 */ /* 0x000e64000800007f */
[----:B-1----:R-:W-:Y:S05]  /*10b80*/  @!P0 BRA `(.L_x_321) ;  /* 0xfffffffc00f08947 */ /* 0x002fea000383ffff */
[----:B------:R-:W-:Y:S05]  /*10b90*/  BRA `(.L_x_341) ;  /* 0xfffffff400e07947 */ /* 0x000fea000383ffff */
.L_x_322:
[----:B0-----:R0:W1:Y:S02]  /*10ba0*/  SYNCS.PHASECHK.TRANS64.TRYWAIT P0, [R6+URZ], R5 ;  /* 0x00000005060075a7 */ /* 0x001064000800017f */
[----:B-1----:R-:W-:Y:S05]  /*10bb0*/  @!P0 NANOSLEEP.SYNCS 0x989680 ;  /* 0x009896800000895d */ /* 0x002fea0003900000 */
[----:B------:R-:W1:Y:S02]  /*10bc0*/  @!P0 SYNCS.PHASECHK.TRANS64 P0, [R6+URZ], R5 ;  /* 0x00000005060085a7 */ /* 0x000e64000800007f */
[----:B-1----:R-:W-:Y:S05]  /*10bd0*/  @!P0 BRA `(.L_x_322) ;  /* 0xfffffffc00f08947 */ /* 0x002fea000383ffff */
[----:B------:R-:W-:Y:S05]  /*10be0*/  BRA `(.L_x_342) ;  /* 0xfffffff400f07947 */ /* 0x000fea000383ffff */
.L_x_323:
[----:B0-----:R0:W1:Y:S02]  /*10bf0*/  SYNCS.PHASECHK.TRANS64.TRYWAIT P0, [R9+URZ], R4 ;  /* 0x00000004090075a7 */ /* 0x001064000800017f */
[----:B-1----:R-:W-:Y:S05]  /*10c00*/  @!P0 NANOSLEEP.SYNCS 0x989680 ;  /* 0x009896800000895d */ /* 0x002fea0003900000 */
[----:B------:R-:W1:Y:S02]  /*10c10*/  @!P0 SYNCS.PHASECHK.TRANS64 P0, [R9+URZ], R4 ;  /* 0x00000004090085a7 */ /* 0x000e64000800007f */
[----:B-1----:R-:W-:Y:S05]  /*10c20*/  @!P0 BRA `(.L_x_323) ;  /* 0xfffffffc00f08947 */ /* 0x002fea000383ffff */
[----:B------:R-:W-:Y:S05]  /*10c30*/  BRA `(.L_x_343) ;  /* 0xfffffff800007947 */ /* 0x000fea000383ffff */
.L_x_324:
[----:B0-----:R0:W1:Y:S02]  /*10c40*/  SYNCS.PHASECHK.TRANS64.TRYWAIT P0, [R6+URZ], R5 ;  /* 0x00000005060075a7 */ /* 0x001064000800017f */
[----:B-1----:R-:W-:Y:S05]  /*10c50*/  @!P0 NANOSLEEP.SYNCS 0x989680 ;  /* 0x009896800000895d */ /* 0x002fea0003900000 */
[----:B------:R-:W1:Y:S02]  /*10c60*/  @!P0 SYNCS.PHASECHK.TRANS64 P0, [R6+URZ], R5 ;  /* 0x00000005060085a7 */ /* 0x000e64000800007f */
[----:B-1----:R-:W-:Y:S05]  /*10c70*/  @!P0 BRA `(.L_x_324) ;  /* 0xfffffffc00f08947 */ /* 0x002fea000383ffff */
[----:B------:R-:W-:Y:S05]  /*10c80*/  BRA `(.L_x_344) ;  /* 0xfffffff800107947 */ /* 0x000fea000383ffff */
.L_x_325:
[----:B0-----:R0:W1:Y:S02]  /*10c90*/  SYNCS.PHASECHK.TRANS64.TRYWAIT P0, [R9+URZ], R4 ;  /* 0x00000004090075a7 */ /* 0x001064000800017f */
[----:B-1----:R-:W-:Y:S05]  /*10ca0*/  @!P0 NANOSLEEP.SYNCS 0x989680 ;  /* 0x009896800000895d */ /* 0x002fea0003900000 */
[----:B------:R-:W1:Y:S02]  /*10cb0*/  @!P0 SYNCS.PHASECHK.TRANS64 P0, [R9+URZ], R4 ;  /* 0x00000004090085a7 */ /* 0x000e64000800007f */
[----:B-1----:R-:W-:Y:S05]  /*10cc0*/  @!P0 BRA `(.L_x_325) ;  /* 0xfffffffc00f08947 */ /* 0x002fea000383ffff */
[----:B------:R-:W-:Y:S05]  /*10cd0*/  BRA `(.L_x_345) ;  /* 0xfffffff800207947 */ /* 0x000fea000383ffff */
.L_x_326:
[----:B0-----:R0:W1:Y:S02]  /*10ce0*/  SYNCS.PHASECHK.TRANS64.TRYWAIT P0, [R6+URZ], R5 ;  /* 0x00000005060075a7 */ /* 0x001064000800017f */
[----:B-1----:R-:W-:Y:S05]  /*10cf0*/  @!P0 NANOSLEEP.SYNCS 0x989680 ;  /* 0x009896800000895d */ /* 0x002fea0003900000 */
[----:B------:R-:W1:Y:S02]  /*10d00*/  @!P0 SYNCS.PHASECHK.TRANS64 P0, [R6+URZ], R5 ;  /* 0x00000005060085a7 */ /* 0x000e64000800007f */
[----:B-1----:R-:W-:Y:S05]  /*10d10*/  @!P0 BRA `(.L_x_326) ;  /* 0xfffffffc00f08947 */ /* 0x002fea000383ffff */
[----:B------:R-:W-:Y:S05]  /*10d20*/  BRA `(.L_x_346) ;  /* 0xfffffff800307947 */ /* 0x000fea000383ffff */
.L_x_327:
[----:B0-----:R0:W1:Y:S02]  /*10d30*/  SYNCS.PHASECHK.TRANS64.TRYWAIT P0, [R9+URZ], R4 ;  /* 0x00000004090075a7 */ /* 0x001064000800017f */
[----:B-1----:R-:W-:Y:S05]  /*10d40*/  @!P0 NANOSLEEP.SYNCS 0x989680 ;  /* 0x009896800000895d */ /* 0x002fea0003900000 */
[----:B------:R-:W1:Y:S02]  /*10d50*/  @!P0 SYNCS.PHASECHK.TRANS64 P0, [R9+URZ], R4 ;  /* 0x00000004090085a7 */ /* 0x000e64000800007f */
[----:B-1----:R-:W-:Y:S05]  /*10d60*/  @!P0 BRA `(.L_x_327) ;  /* 0xfffffffc00f08947 */ /* 0x002fea000383ffff */
[----:B------:R-:W-:Y:S05]  /*10d70*/  BRA `(.L_x_347) ;  /* 0xfffffff800407947 */ /* 0x000fea000383ffff */
.L_x_328:
[----:B0-----:R0:W1:Y:S02]  /*10d80*/  SYNCS.PHASECHK.TRANS64.TRYWAIT P0, [R6+URZ], R5 ;  /* 0x00000005060075a7 */ /* 0x001064000800017f */
[----:B-1----:R-:W-:Y:S05]  /*10d90*/  @!P0 NANOSLEEP.SYNCS 0x989680 ;  /* 0x009896800000895d */ /* 0x002fea0003900000 */
[----:B------:R-:W1:Y:S02]  /*10da0*/  @!P0 SYNCS.PHASECHK.TRANS64 P0, [R6+URZ], R5 ;  /* 0x00000005060085a7 */ /* 0x000e64000800007f */
[----:B-1----:R-:W-:Y:S05]  /*10db0*/  @!P0 BRA `(.L_x_328) ;  /* 0xfffffffc00f08947 */ /* 0x002fea000383ffff */
[----:B------:R-:W-:Y:S05]  /*10dc0*/  BRA `(.L_x_348) ;  /* 0xfffffff800507947 */ /* 0x000fea000383ffff */
.L_x_329:
[----:B-1----:R1:W2:Y:S02]  /*10dd0*/  SYNCS.PHASECHK.TRANS64.TRYWAIT P0, [R9+URZ], R4 ;  /* 0x00000004090075a7 */ /* 0x0022a4000800017f */
[----:B--2---:R-:W-:Y:S05]  /*10de0*/  @!P0 NANOSLEEP.SYNCS 0x989680 ;  /* 0x009896800000895d */ /* 0x004fea0003900000 */
[----:B------:R-:W2:Y:S02]  /*10df0*/  @!P0 SYNCS.PHASECHK.TRANS64 P0, [R9+URZ], R4 ;  /* 0x00000004090085a7 */ /* 0x000ea4000800007f */
[----:B--2---:R-:W-:Y:S05]  /*10e00*/  @!P0 BRA `(.L_x_329) ;  /* 0xfffffffc00f08947 */ /* 0x004fea000383ffff */
[----:B------:R-:W-:Y:S05]  /*10e10*/  BRA `(.L_x_349) ;  /* 0xfffffff800587947 */ /* 0x000fea000383ffff */
.L_x_350:
[----:B------:R-:W-:-:S00]  /*10e20*/  BRA `(.L_x_350) ;  /* 0xfffffffc00fc7947 */ /* 0x000fc0000383ffff */
[----:B------:R-:W-:-:S00]  /*10e30*/  NOP ;  /* 0x0000000000007918 */ /* 0x000fc00000000000 */
        /* <DEDUP_REMOVED lines=12> */
.L_x_351:


//--------------------- .nv.shared._ZN7cutlass13device_kernelINS_4gemm6kernel13GemmUniversalIN4cute5tupleIJiiiiEEENS1_10collective13CollectiveMmaINS1_37MainloopSm90TmaGmmaWarpSpecializedFP8ILi11ENS5_IJNS4_1CILi2EEESB_NSA_ILi1EEEEEENS1_32KernelTmaWarpSpecializedPingpongEEENS5_IJNSA_ILi64EEENSA_ILi256EEESG_EEENS_12float_e5m2_tENS5_IJlSC_lEEESJ_SK_NS4_8TiledMMAINS4_8MMA_AtomIJNS4_4SM904GMMA31MMA_64x256x32_F32E5M2E5M2_SS_TNILNSO_7ScaleInE1ELSQ_1EEEEEENS4_6LayoutINS5_IJSC_SC_SC_EEENS5_IJNSA_ILi0EEESV_SV_EEEEENS5_IJNS4_10UnderscoreESY_SY_EEEEENS4_23SM90_TMA_LOAD_MULTICASTENS4_14ComposedLayoutINS4_7SwizzleILi2ELi4ELi3EEENS4_18smem_ptr_flag_bitsILi8EEENST_INS5_IJNSA_ILi8EEESG_EEENS5_IJSG_SC_EEEEEEEvNS4_8identityES11_S1B_vS1C_EENS_8epilogue10collective6detail29Sm90TmaWarpSpecializedAdapterINS1F_15DefaultEpilogueISJ_SK_SK_NS1E_6thread17LinearCombinationISJ_Li1EffLNS1J_9ScaleType4KindE0ELNS_15FloatRoundStyleE2ESJ_EENS1_15EpilogueDefaultEEEEEvvEEEEvNT_6ParamsE --------------------------
	.section	.nv.shared._ZN7cutlass13device_kernelINS_4gemm6kernel13GemmUniversalIN4cute5tupleIJiiiiEEENS1_10collective13CollectiveMmaINS1_37MainloopSm90TmaGmmaWarpSpecializedFP8ILi11ENS5_IJNS4_1CILi2EEESB_NSA_ILi1EEEEEENS1_32KernelTmaWarpSpecializedPingpongEEENS5_IJNSA_ILi64EEENSA_ILi256EEESG_EEENS_12float_e5m2_tENS5_IJlSC_lEEESJ_SK_NS4_8TiledMMAINS4_8MMA_AtomIJNS4_4SM904GMMA31MMA_64x256x32_F32E5M2E5M2_SS_TNILNSO_7ScaleInE1ELSQ_1EEEEEENS4_6LayoutINS5_IJSC_SC_SC_EEENS5_IJNSA_ILi0EEESV_SV_EEEEENS5_IJNS4_10UnderscoreESY_SY_EEEEENS4_23SM90_TMA_LOAD_MULTICASTENS4_14ComposedLayoutINS4_7SwizzleILi2ELi4ELi3EEENS4_18smem_ptr_flag_bitsILi8EEENST_INS5_IJNSA_ILi8EEESG_EEENS5_IJSG_SC_EEEEEEEvNS4_8identityES11_S1B_vS1C_EENS_8epilogue10collective6detail29Sm90TmaWarpSpecializedAdapterINS1F_15DefaultEpilogueISJ_SK_SK_NS1E_6thread17LinearCombinationISJ_Li1EffLNS1J_9ScaleType4KindE0ELNS_15FloatRoundStyleE2ESJ_EENS1_15EpilogueDefaultEEEEEvvEEEEvNT_6ParamsE,"aw",@nobits
	.sectionflags	@""
	.align	16
	.zero		1024


//--------------------- .nv.shared.reserved.0     --------------------------
	.section	.nv.shared.reserved.0,"aw",@nobits
	.weak		__nv_reservedSMEM_offset_0_alias
	.size		__nv_reservedSMEM_offset_0_alias, 0, 0
	.other		__nv_reservedSMEM_offset_0_alias,@"STO_CUDA_RESERVED_SHARED STV_DEFAULT"
__nv_reservedSMEM_offset_0_alias:
	.zero		0


//--------------------- .nv.global                --------------------------
	.section	.nv.global,"aw",@nobits
.nv.global:
	.type		_ZN39_INTERNAL_04f86c0d_4_k_cu_2f0a0c4d_48744cute1_E,@object
	.size		_ZN39_INTERNAL_04f86c0d_4_k_cu_2f0a0c4d_48744cute1_E,(_ZN39_INTERNAL_04f86c0d_4_k_cu_2f0a0c4d_48744cuda3std3__45__cpo6cbeginE - _ZN39_INTERNAL_04f86c0d_4_k_cu_2f0a0c4d_48744cute1_E)
_ZN39_INTERNAL_04f86c0d_4_k_cu_2f0a0c4d_48744cute1_E:
	.zero		1
	.type		_ZN39_INTERNAL_04f86c0d_4_k_cu_2f0a0c4d_48744cuda3std3__45__cpo6cbeginE,@object
	.size		_ZN39_INTERNAL_04f86c0d_4_k_cu_2f0a0c4d_48744cuda3std3__45__cpo6cbeginE,(_ZN39_INTERNAL_04f86c0d_4_k_cu_2f0a0c4d_48744cuda3std3__48in_placeE - _ZN39_INTERNAL_04f86c0d_4_k_cu_2f0a0c4d_48744cuda3std3__45__cpo6cbeginE)
_ZN39_INTERNAL_04f86c0d_4_k_cu_2f0a0c4d_48744cuda3std3__45__cpo6cbeginE:
	.zero		1
	.type		_ZN39_INTERNAL_04f86c0d_4_k_cu_2f0a0c4d_48744cuda3std3__48in_placeE,@object
	.size		_ZN39_INTERNAL_04f86c0d_4_k_cu_2f0a0c4d_48744cuda3std3__48in_placeE,(_ZN39_INTERNAL_04f86c0d_4_k_cu_2f0a0c4d_48744cuda3std6ranges3__45__cpo9iter_moveE - _ZN39_INTERNAL_04f86c0d_4_k_cu_2f0a0c4d_48744cuda3std3__48in_placeE)
_ZN39_INTERNAL_04f86c0d_4_k_cu_2f0a0c4d_48744cuda3std3__48in_placeE:
	.zero		1
	.type		_ZN39_INTERNAL_04f86c0d_4_k_cu_2f0a0c4d_48744cuda3std6ranges3__45__cpo9iter_moveE,@object
	.size		_ZN39_INTERNAL_04f86c0d_4_k_cu_2f0a0c4d_48744cuda3std6ranges3__45__cpo9iter_moveE,(_ZN39_INTERNAL_04f86c0d_4_k_cu_2f0a0c4d_48744cuda3std3__45__cpo5beginE - _ZN39_INTERNAL_04f86c0d_4_k_cu_2f0a0c4d_48744cuda3std6ranges3__45__cpo9iter_moveE)
_ZN39_INTERNAL_04f86c0d_4_k_cu_2f0a0c4d_48744cuda3std6ranges3__45__cpo9iter_moveE:
	.zero		1
	.type		_ZN39_INTERNAL_04f86c0d_4_k_cu_2f0a0c4d_48744cuda3std3__45__cpo5beginE,@object
	.size		_ZN39_INTERNAL_04f86c0d_4_k_cu_2f0a0c4d_48744cuda3std3__45__cpo5beginE,(_ZN39_INTERNAL_04f86c0d_4_k_cu_2f0a0c4d_48744cuda3std3__441_GLOBAL__N__04f86c0d_4_k_cu_2f0a0c4d_48746ignoreE - _ZN39_INTERNAL_04f86c0d_4_k_cu_2f0a0c4d_48744cuda3std3__45__cpo5beginE)
_ZN39_INTERNAL_04f86c0d_4_k_cu_2f0a0c4d_48744cuda3std3__45__cpo5beginE:
	.zero		1
	.type		_ZN39_INTERNAL_04f86c0d_4_k_cu_2f0a0c4d_48744cuda3std3__441_GLOBAL__N__04f86c0d_4_k_cu_2f0a0c4d_48746ignoreE,@object
	.size		_ZN39_INTERNAL_04f86c0d_4_k_cu_2f0a0c4d_48744cuda3std3__441_GLOBAL__N__04f86c0d_4_k_cu_2f0a0c4d_48746ignoreE,(_ZN39_INTERNAL_04f86c0d_4_k_cu_2f0a0c4d_48744cute7productE - _ZN39_INTERNAL_04f86c0d_4_k_cu_2f0a0c4d_48744cuda3std3__441_GLOBAL__N__04f86c0d_4_k_cu_2f0a0c4d_48746ignoreE)
_ZN39_INTERNAL_04f86c0d_4_k_cu_2f0a0c4d_48744cuda3std3__441_GLOBAL__N__04f86c0d_4_k_cu_2f0a0c4d_48746ignoreE:
	.zero		1
	.type		_ZN39_INTERNAL_04f86c0d_4_k_cu_2f0a0c4d_48744cute7productE,@object
	.size		_ZN39_INTERNAL_04f86c0d_4_k_cu_2f0a0c4d_48744cute7productE,(_ZN39_INTERNAL_04f86c0d_4_k_cu_2f0a0c4d_48744cuda3std3__45__cpo3endE - _ZN39_INTERNAL_04f86c0d_4_k_cu_2f0a0c4d_48744cute7productE)
_ZN39_INTERNAL_04f86c0d_4_k_cu_2f0a0c4d_48744cute7productE:
	.zero		1
	.type		_ZN39_INTERNAL_04f86c0d_4_k_cu_2f0a0c4d_48744cuda3std3__45__cpo3endE,@object
	.size		_ZN39_INTERNAL_04f86c0d_4_k_cu_2f0a0c4d_48744cuda3std3__45__cpo3endE,(_ZN39_INTERNAL_04f86c0d_4_k_cu_2f0a0c4d_48744cuda3std3__419piecewise_constructE - _ZN39_INTERNAL_04f86c0d_4_k_cu_2f0a0c4d_48744cuda3std3__45__cpo3endE)
_ZN39_INTERNAL_04f86c0d_4_k_cu_2f0a0c4d_48744cuda3std3__45__cpo3endE:
	.zero		1
	.type		_ZN39_INTERNAL_04f86c0d_4_k_cu_2f0a0c4d_48744cuda3std3__419piecewise_constructE,@object
	.size		_ZN39_INTERNAL_04f86c0d_4_k_cu_2f0a0c4d_48744cuda3std3__419piecewise_constructE,(_ZN39_INTERNAL_04f86c0d_4_k_cu_2f0a0c4d_48744cuda3std3__45__cpo4cendE - _ZN39_INTERNAL_04f86c0d_4_k_cu_2f0a0c4d_48744cuda3std3__419piecewise_constructE)
_ZN39_INTERNAL_04f86c0d_4_k_cu_2f0a0c4d_48744cuda3std3__419piecewise_constructE:
	.zero		1
	.type		_ZN39_INTERNAL_04f86c0d_4_k_cu_2f0a0c4d_48744cuda3std3__45__cpo4cendE,@object
	.size		_ZN39_INTERNAL_04f86c0d_4_k_cu_2f0a0c4d_48744cuda3std3__45__cpo4cendE,(_ZN39_INTERNAL_04f86c0d_4_k_cu_2f0a0c4d_48744cuda3std6ranges3__45__cpo4swapE - _ZN39_INTERNAL_04f86c0d_4_k_cu_2f0a0c4d_48744cuda3std3__45__cpo4cendE)
_ZN39_INTERNAL_04f86c0d_4_k_cu_2f0a0c4d_48744cuda3std3__45__cpo4cendE:
	.zero		1
	.type		_ZN39_INTERNAL_04f86c0d_4_k_cu_2f0a0c4d_48744cuda3std6ranges3__45__cpo4swapE,@object
	.size		_ZN39_INTERNAL_04f86c0d_4_k_cu_2f0a0c4d_48744cuda3std6ranges3__45__cpo4swapE,(.L_7 - _ZN39_INTERNAL_04f86c0d_4_k_cu_2f0a0c4d_48744cuda3std6ranges3__45__cpo4swapE)
_ZN39_INTERNAL_04f86c0d_4_k_cu_2f0a0c4d_48744cuda3std6ranges3__45__cpo4swapE:
	.zero		1
.L_7:


//--------------------- .nv.constant0._ZN7cutlass13device_kernelINS_4gemm6kernel13GemmUniversalIN4cute5tupleIJiiiiEEENS1_10collective13CollectiveMmaINS1_37MainloopSm90TmaGmmaWarpSpecializedFP8ILi11ENS5_IJNS4_1CILi2EEESB_NSA_ILi1EEEEEENS1_32KernelTmaWarpSpecializedPingpongEEENS5_IJNSA_ILi64EEENSA_ILi256EEESG_EEENS_12float_e5m2_tENS5_IJlSC_lEEESJ_SK_NS4_8TiledMMAINS4_8MMA_AtomIJNS4_4SM904GMMA31MMA_64x256x32_F32E5M2E5M2_SS_TNILNSO_7ScaleInE1ELSQ_1EEEEEENS4_6LayoutINS5_IJSC_SC_SC_EEENS5_IJNSA_ILi0EEESV_SV_EEEEENS5_IJNS4_10UnderscoreESY_SY_EEEEENS4_23SM90_TMA_LOAD_MULTICASTENS4_14ComposedLayoutINS4_7SwizzleILi2ELi4ELi3EEENS4_18smem_ptr_flag_bitsILi8EEENST_INS5_IJNSA_ILi8EEESG_EEENS5_IJSG_SC_EEEEEEEvNS4_8identityES11_S1B_vS1C_EENS_8epilogue10collective6detail29Sm90TmaWarpSpecializedAdapterINS1F_15DefaultEpilogueISJ_SK_SK_NS1E_6thread17LinearCombinationISJ_Li1EffLNS1J_9ScaleType4KindE0ELNS_15FloatRoundStyleE2ESJ_EENS1_15EpilogueDefaultEEEEEvvEEEEvNT_6ParamsE --------------------------
	.section	.nv.constant0._ZN7cutlass13device_kernelINS_4gemm6kernel13GemmUniversalIN4cute5tupleIJiiiiEEENS1_10collective13CollectiveMmaINS1_37MainloopSm90TmaGmmaWarpSpecializedFP8ILi11ENS5_IJNS4_1CILi2EEESB_NSA_ILi1EEEEEENS1_32KernelTmaWarpSpecializedPingpongEEENS5_IJNSA_ILi64EEENSA_ILi256EEESG_EEENS_12float_e5m2_tENS5_IJlSC_lEEESJ_SK_NS4_8TiledMMAINS4_8MMA_AtomIJNS4_4SM904GMMA31MMA_64x256x32_F32E5M2E5M2_SS_TNILNSO_7ScaleInE1ELSQ_1EEEEEENS4_6LayoutINS5_IJSC_SC_SC_EEENS5_IJNSA_ILi0EEESV_SV_EEEEENS5_IJNS4_10UnderscoreESY_SY_EEEEENS4_23SM90_TMA_LOAD_MULTICASTENS4_14ComposedLayoutINS4_7SwizzleILi2ELi4ELi3EEENS4_18smem_ptr_flag_bitsILi8EEENST_INS5_IJNSA_ILi8EEESG_EEENS5_IJSG_SC_EEEEEEEvNS4_8identityES11_S1B_vS1C_EENS_8epilogue10collective6detail29Sm90TmaWarpSpecializedAdapterINS1F_15DefaultEpilogueISJ_SK_SK_NS1E_6thread17LinearCombinationISJ_Li1EffLNS1J_9ScaleType4KindE0ELNS_15FloatRoundStyleE2ESJ_EENS1_15EpilogueDefaultEEEEEvvEEEEvNT_6ParamsE,"a",@progbits
	.sectionflags	@""
	.align	4
.nv.constant0._ZN7cutlass13device_kernelINS_4gemm6kernel13GemmUniversalIN4cute5tupleIJiiiiEEENS1_10collective13CollectiveMmaINS1_37MainloopSm90TmaGmmaWarpSpecializedFP8ILi11ENS5_IJNS4_1CILi2EEESB_NSA_ILi1EEEEEENS1_32KernelTmaWarpSpecializedPingpongEEENS5_IJNSA_ILi64EEENSA_ILi256EEESG_EEENS_12float_e5m2_tENS5_IJlSC_lEEESJ_SK_NS4_8TiledMMAINS4_8MMA_AtomIJNS4_4SM904GMMA31MMA_64x256x32_F32E5M2E5M2_SS_TNILNSO_7ScaleInE1ELSQ_1EEEEEENS4_6LayoutINS5_IJSC_SC_SC_EEENS5_IJNSA_ILi0EEESV_SV_EEEEENS5_IJNS4_10UnderscoreESY_SY_EEEEENS4_23SM90_TMA_LOAD_MULTICASTENS4_14ComposedLayoutINS4_7SwizzleILi2ELi4ELi3EEENS4_18smem_ptr_flag_bitsILi8EEENST_INS5_IJNSA_ILi8EEESG_EEENS5_IJSG_SC_EEEEEEEvNS4_8identityES11_S1B_vS1C_EENS_8epilogue10collective6detail29Sm90TmaWarpSpecializedAdapterINS1F_15DefaultEpilogueISJ_SK_SK_NS1E_6thread17LinearCombinationISJ_Li1EffLNS1J_9ScaleType4KindE0ELNS_15FloatRoundStyleE2ESJ_EENS1_15EpilogueDefaultEEEEEvvEEEEvNT_6ParamsE:
	.zero		1664


//--------------------- SYMBOLS --------------------------

	.type		.nv.reservedSmem.offset0,@object
	.size		.nv.reservedSmem.offset0,0x4
